//
// Generated by NVIDIA NVVM Compiler
//
// Compiler Build ID: CL-36424714
// Cuda compilation tools, release 13.0, V13.0.88
// Based on NVVM 20.0.0
//

.version 9.0
.target sm_100
.address_size 64

	// .globl	_Z14assignClustersPdS_Piiii

.visible .entry _Z14assignClustersPdS_Piiii(
	.param .u64 .ptr .align 1 _Z14assignClustersPdS_Piiii_param_0,
	.param .u64 .ptr .align 1 _Z14assignClustersPdS_Piiii_param_1,
	.param .u64 .ptr .align 1 _Z14assignClustersPdS_Piiii_param_2,
	.param .u32 _Z14assignClustersPdS_Piiii_param_3,
	.param .u32 _Z14assignClustersPdS_Piiii_param_4,
	.param .u32 _Z14assignClustersPdS_Piiii_param_5
)
{
	.reg .pred 	%p<19>;
	.reg .b32 	%r<77>;
	.reg .b64 	%rd<40>;
	.reg .b64 	%fd<97>;

	ld.param.u64 	%rd7, [_Z14assignClustersPdS_Piiii_param_0];
	ld.param.u64 	%rd8, [_Z14assignClustersPdS_Piiii_param_1];
	ld.param.u32 	%r40, [_Z14assignClustersPdS_Piiii_param_3];
	ld.param.u32 	%r38, [_Z14assignClustersPdS_Piiii_param_4];
	ld.param.u32 	%r39, [_Z14assignClustersPdS_Piiii_param_5];
	cvta.to.global.u64 	%rd1, %rd8;
	cvta.to.global.u64 	%rd2, %rd7;
	mov.u32 	%r41, %ctaid.x;
	mov.u32 	%r42, %ntid.x;
	mov.u32 	%r43, %tid.x;
	mad.lo.s32 	%r1, %r41, %r42, %r43;
	setp.ge.s32 	%p1, %r1, %r40;
	@%p1 bra 	$L__BB0_23;
	setp.lt.s32 	%p2, %r38, 1;
	mov.b32 	%r76, -1;
	@%p2 bra 	$L__BB0_22;
	setp.lt.s32 	%p3, %r39, 1;
	mul.lo.s32 	%r2, %r39, %r1;
	@%p3 bra 	$L__BB0_16;
	and.b32  	%r3, %r39, 7;
	and.b32  	%r4, %r39, 3;
	and.b32  	%r5, %r39, 2147483640;
	and.b32  	%r6, %r39, 1;
	neg.s32 	%r7, %r5;
	mov.b32 	%r76, -1;
	mov.f64 	%fd85, 0d40C3880000000000;
	mov.b32 	%r61, 0;
$L__BB0_4:
	setp.lt.u32 	%p10, %r39, 8;
	mul.lo.s32 	%r10, %r61, %r39;
	mov.f64 	%fd93, 0d0000000000000000;
	mov.b32 	%r66, 0;
	@%p10 bra 	$L__BB0_7;
	mul.wide.u32 	%rd9, %r10, 8;
	add.s64 	%rd10, %rd1, %rd9;
	add.s64 	%rd39, %rd10, 32;
	mov.f64 	%fd93, 0d0000000000000000;
	mov.u32 	%r63, %r2;
	mov.u32 	%r64, %r7;
$L__BB0_6:
	.pragma "nounroll";
	mul.wide.s32 	%rd11, %r63, 8;
	add.s64 	%rd12, %rd2, %rd11;
	ld.global.f64 	%fd26, [%rd12];
	ld.global.f64 	%fd27, [%rd39+-32];
	sub.f64 	%fd28, %fd26, %fd27;
	fma.rn.f64 	%fd29, %fd28, %fd28, %fd93;
	ld.global.f64 	%fd30, [%rd12+8];
	ld.global.f64 	%fd31, [%rd39+-24];
	sub.f64 	%fd32, %fd30, %fd31;
	fma.rn.f64 	%fd33, %fd32, %fd32, %fd29;
	ld.global.f64 	%fd34, [%rd12+16];
	ld.global.f64 	%fd35, [%rd39+-16];
	sub.f64 	%fd36, %fd34, %fd35;
	fma.rn.f64 	%fd37, %fd36, %fd36, %fd33;
	ld.global.f64 	%fd38, [%rd12+24];
	ld.global.f64 	%fd39, [%rd39+-8];
	sub.f64 	%fd40, %fd38, %fd39;
	fma.rn.f64 	%fd41, %fd40, %fd40, %fd37;
	ld.global.f64 	%fd42, [%rd12+32];
	ld.global.f64 	%fd43, [%rd39];
	sub.f64 	%fd44, %fd42, %fd43;
	fma.rn.f64 	%fd45, %fd44, %fd44, %fd41;
	ld.global.f64 	%fd46, [%rd12+40];
	ld.global.f64 	%fd47, [%rd39+8];
	sub.f64 	%fd48, %fd46, %fd47;
	fma.rn.f64 	%fd49, %fd48, %fd48, %fd45;
	ld.global.f64 	%fd50, [%rd12+48];
	ld.global.f64 	%fd51, [%rd39+16];
	sub.f64 	%fd52, %fd50, %fd51;
	fma.rn.f64 	%fd53, %fd52, %fd52, %fd49;
	ld.global.f64 	%fd54, [%rd12+56];
	ld.global.f64 	%fd55, [%rd39+24];
	sub.f64 	%fd56, %fd54, %fd55;
	fma.rn.f64 	%fd93, %fd56, %fd56, %fd53;
	add.s32 	%r64, %r64, 8;
	add.s32 	%r63, %r63, 8;
	add.s64 	%rd39, %rd39, 64;
	setp.ne.s32 	%p11, %r64, 0;
	mov.u32 	%r66, %r5;
	@%p11 bra 	$L__BB0_6;
$L__BB0_7:
	setp.eq.s32 	%p12, %r3, 0;
	@%p12 bra 	$L__BB0_15;
	add.s32 	%r54, %r3, -1;
	setp.lt.u32 	%p13, %r54, 3;
	@%p13 bra 	$L__BB0_10;
	add.s32 	%r55, %r66, %r2;
	mul.wide.s32 	%rd13, %r55, 8;
	add.s64 	%rd14, %rd2, %rd13;
	ld.global.f64 	%fd58, [%rd14];
	add.s32 	%r56, %r66, %r10;
	mul.wide.u32 	%rd15, %r56, 8;
	add.s64 	%rd16, %rd1, %rd15;
	ld.global.f64 	%fd59, [%rd16];
	sub.f64 	%fd60, %fd58, %fd59;
	fma.rn.f64 	%fd61, %fd60, %fd60, %fd93;
	ld.global.f64 	%fd62, [%rd14+8];
	cvt.u64.u32 	%rd17, %r10;
	cvt.u64.u32 	%rd18, %r66;
	add.s64 	%rd19, %rd18, %rd17;
	shl.b64 	%rd20, %rd19, 3;
	add.s64 	%rd21, %rd1, %rd20;
	ld.global.f64 	%fd63, [%rd21+8];
	sub.f64 	%fd64, %fd62, %fd63;
	fma.rn.f64 	%fd65, %fd64, %fd64, %fd61;
	ld.global.f64 	%fd66, [%rd14+16];
	ld.global.f64 	%fd67, [%rd21+16];
	sub.f64 	%fd68, %fd66, %fd67;
	fma.rn.f64 	%fd69, %fd68, %fd68, %fd65;
	ld.global.f64 	%fd70, [%rd14+24];
	ld.global.f64 	%fd71, [%rd21+24];
	sub.f64 	%fd72, %fd70, %fd71;
	fma.rn.f64 	%fd93, %fd72, %fd72, %fd69;
	add.s32 	%r66, %r66, 4;
$L__BB0_10:
	setp.eq.s32 	%p14, %r4, 0;
	@%p14 bra 	$L__BB0_15;
	setp.eq.s32 	%p15, %r4, 1;
	@%p15 bra 	$L__BB0_13;
	add.s32 	%r57, %r66, %r2;
	mul.wide.s32 	%rd22, %r57, 8;
	add.s64 	%rd23, %rd2, %rd22;
	ld.global.f64 	%fd74, [%rd23];
	add.s32 	%r58, %r66, %r10;
	mul.wide.u32 	%rd24, %r58, 8;
	add.s64 	%rd25, %rd1, %rd24;
	ld.global.f64 	%fd75, [%rd25];
	sub.f64 	%fd76, %fd74, %fd75;
	fma.rn.f64 	%fd77, %fd76, %fd76, %fd93;
	ld.global.f64 	%fd78, [%rd23+8];
	cvt.u64.u32 	%rd26, %r10;
	cvt.u64.u32 	%rd27, %r66;
	add.s64 	%rd28, %rd27, %rd26;
	shl.b64 	%rd29, %rd28, 3;
	add.s64 	%rd30, %rd1, %rd29;
	ld.global.f64 	%fd79, [%rd30+8];
	sub.f64 	%fd80, %fd78, %fd79;
	fma.rn.f64 	%fd93, %fd80, %fd80, %fd77;
	add.s32 	%r66, %r66, 2;
$L__BB0_13:
	setp.eq.s32 	%p16, %r6, 0;
	@%p16 bra 	$L__BB0_15;
	add.s32 	%r59, %r66, %r2;
	mul.wide.s32 	%rd31, %r59, 8;
	add.s64 	%rd32, %rd2, %rd31;
	ld.global.f64 	%fd81, [%rd32];
	add.s32 	%r60, %r66, %r10;
	mul.wide.u32 	%rd33, %r60, 8;
	add.s64 	%rd34, %rd1, %rd33;
	ld.global.f64 	%fd82, [%rd34];
	sub.f64 	%fd83, %fd81, %fd82;
	fma.rn.f64 	%fd93, %fd83, %fd83, %fd93;
$L__BB0_15:
	sqrt.rn.f64 	%fd84, %fd93;
	setp.lt.f64 	%p17, %fd84, %fd85;
	selp.b32 	%r76, %r61, %r76, %p17;
	selp.f64 	%fd85, %fd84, %fd85, %p17;
	add.s32 	%r61, %r61, 1;
	setp.eq.s32 	%p18, %r61, %r38;
	@%p18 bra 	$L__BB0_22;
	bra.uni 	$L__BB0_4;
$L__BB0_16:
	and.b32  	%r22, %r38, 3;
	setp.lt.u32 	%p4, %r38, 4;
	mov.b32 	%r76, -1;
	mov.f64 	%fd95, 0d40C3880000000000;
	mov.b32 	%r73, 0;
	@%p4 bra 	$L__BB0_19;
	and.b32  	%r73, %r38, 2147483644;
	mov.b32 	%r76, -1;
	mov.f64 	%fd95, 0d40C3880000000000;
	mov.b32 	%r68, 0;
$L__BB0_18:
	setp.gt.f64 	%p5, %fd95, 0d0000000000000000;
	selp.b32 	%r76, %r68, %r76, %p5;
	selp.f64 	%fd95, 0d0000000000000000, %fd95, %p5;
	add.s32 	%r68, %r68, 4;
	setp.ne.s32 	%p6, %r68, %r73;
	@%p6 bra 	$L__BB0_18;
$L__BB0_19:
	setp.eq.s32 	%p7, %r22, 0;
	@%p7 bra 	$L__BB0_22;
	mov.b32 	%r75, 0;
$L__BB0_21:
	.pragma "nounroll";
	setp.gt.f64 	%p8, %fd95, 0d0000000000000000;
	selp.b32 	%r76, %r73, %r76, %p8;
	selp.f64 	%fd95, 0d0000000000000000, %fd95, %p8;
	add.s32 	%r73, %r73, 1;
	add.s32 	%r75, %r75, 1;
	setp.ne.s32 	%p9, %r75, %r22;
	@%p9 bra 	$L__BB0_21;
$L__BB0_22:
	ld.param.u64 	%rd38, [_Z14assignClustersPdS_Piiii_param_2];
	cvta.to.global.u64 	%rd35, %rd38;
	mul.wide.s32 	%rd36, %r1, 4;
	add.s64 	%rd37, %rd35, %rd36;
	st.global.u32 	[%rd37], %r76;
$L__BB0_23:
	ret;

}
	// .globl	_Z19computeNewCentroidsPdS_PiS0_iii
.visible .entry _Z19computeNewCentroidsPdS_PiS0_iii(
	.param .u64 .ptr .align 1 _Z19computeNewCentroidsPdS_PiS0_iii_param_0,
	.param .u64 .ptr .align 1 _Z19computeNewCentroidsPdS_PiS0_iii_param_1,
	.param .u64 .ptr .align 1 _Z19computeNewCentroidsPdS_PiS0_iii_param_2,
	.param .u64 .ptr .align 1 _Z19computeNewCentroidsPdS_PiS0_iii_param_3,
	.param .u32 _Z19computeNewCentroidsPdS_PiS0_iii_param_4,
	.param .u32 _Z19computeNewCentroidsPdS_PiS0_iii_param_5,
	.param .u32 _Z19computeNewCentroidsPdS_PiS0_iii_param_6
)
{
	.reg .pred 	%p<5>;
	.reg .b32 	%r<17>;
	.reg .b64 	%rd<22>;
	.reg .b64 	%fd<4>;

	ld.param.u64 	%rd7, [_Z19computeNewCentroidsPdS_PiS0_iii_param_0];
	ld.param.u64 	%rd8, [_Z19computeNewCentroidsPdS_PiS0_iii_param_1];
	ld.param.u64 	%rd9, [_Z19computeNewCentroidsPdS_PiS0_iii_param_2];
	ld.param.u64 	%rd10, [_Z19computeNewCentroidsPdS_PiS0_iii_param_3];
	ld.param.u32 	%r8, [_Z19computeNewCentroidsPdS_PiS0_iii_param_4];
	ld.param.u32 	%r7, [_Z19computeNewCentroidsPdS_PiS0_iii_param_6];
	mov.u32 	%r9, %ctaid.x;
	mov.u32 	%r10, %ntid.x;
	mov.u32 	%r11, %tid.x;
	mad.lo.s32 	%r1, %r9, %r10, %r11;
	setp.ge.s32 	%p1, %r1, %r8;
	@%p1 bra 	$L__BB1_7;
	cvta.to.global.u64 	%rd11, %rd9;
	mul.wide.s32 	%rd12, %r1, 4;
	add.s64 	%rd13, %rd11, %rd12;
	ld.global.u32 	%r2, [%rd13];
	setp.lt.s32 	%p2, %r7, 1;
	@%p2 bra 	$L__BB1_6;
	mul.lo.s32 	%r3, %r2, %r7;
	mul.lo.s32 	%r4, %r7, %r1;
	cvta.to.global.u64 	%rd1, %rd7;
	cvta.to.global.u64 	%rd2, %rd8;
	mov.b32 	%r16, 0;
$L__BB1_3:
	add.s32 	%r13, %r16, %r3;
	mul.wide.s32 	%rd14, %r13, 8;
	add.s64 	%rd3, %rd2, %rd14;
	add.s32 	%r14, %r16, %r4;
	mul.wide.s32 	%rd15, %r14, 8;
	add.s64 	%rd16, %rd1, %rd15;
	ld.global.f64 	%fd1, [%rd16];
	ld.global.u64 	%rd21, [%rd3];
$L__BB1_4:
	mov.b64 	%fd2, %rd21;
	add.f64 	%fd3, %fd1, %fd2;
	mov.b64 	%rd17, %fd3;
	atom.relaxed.global.cas.b64 	%rd6, [%rd3], %rd21, %rd17;
	setp.ne.s64 	%p3, %rd21, %rd6;
	mov.u64 	%rd21, %rd6;
	@%p3 bra 	$L__BB1_4;
	add.s32 	%r16, %r16, 1;
	setp.ne.s32 	%p4, %r16, %r7;
	@%p4 bra 	$L__BB1_3;
$L__BB1_6:
	cvta.to.global.u64 	%rd18, %rd10;
	mul.wide.s32 	%rd19, %r2, 4;
	add.s64 	%rd20, %rd18, %rd19;
	atom.global.add.u32 	%r15, [%rd20], 1;
$L__BB1_7:
	ret;

}


// ===== COMPILED SASS (sm_100) =====

	.target	sm_100

	.elftype	@"ET_EXEC"


//--------------------- .note.nv.tkinfo           --------------------------
	.section	.note.nv.tkinfo,"",@"SHT_NOTE"
	.sectionflags	@"SHF_NOTE_NV_TKINFO"
	.tkinfo
        /*0018*/ 	.word	0x00000002
        /*0030*/ 	.string	""
        /*0030*/ 	.string	"ptxas"
        /*0030*/ 	.string	"Cuda compilation tools, release 13.0, V13.0.88"
        /*0030*/ 	.string	"Build cuda_13.0.r13.0/compiler.36424714_0"
        /*0030*/ 	.string	"-arch sm_100 -m 64 "



//--------------------- .note.nv.cuinfo           --------------------------
	.section	.note.nv.cuinfo,"",@"SHT_NOTE"
	.sectionflags	@"SHF_NOTE_NV_CUINFO"
        /*0018*/ 	.short	0x0002
        /*001a*/ 	.short	0x0064
        /*001c*/ 	.short	0x0082
	.zero		2


//--------------------- .nv.info                  --------------------------
	.section	.nv.info,"",@"SHT_CUDA_INFO"
	.align	4


	//----- nvinfo : EIATTR_REGCOUNT
	.align		4
        /*0000*/ 	.byte	0x04, 0x2f
        /*0002*/ 	.short	(.L_1 - .L_0)
	.align		4
.L_0:
        /*0004*/ 	.word	index@(_Z14assignClustersPdS_Piiii)
        /*0008*/ 	.word	0x00000020


	//----- nvinfo : EIATTR_FRAME_SIZE
	.align		4
.L_1:
        /*000c*/ 	.byte	0x04, 0x11
        /*000e*/ 	.short	(.L_3 - .L_2)
	.align		4
.L_2:
        /*0010*/ 	.word	index@($__internal_0_$__cuda_sm20_dsqrt_rn_f64_mediumpath_v1)
        /*0014*/ 	.word	0x00000000


	//----- nvinfo : EIATTR_FRAME_SIZE
	.align		4
.L_3:
        /*0018*/ 	.byte	0x04, 0x11
        /*001a*/ 	.short	(.L_5 - .L_4)
	.align		4
.L_4:
        /*001c*/ 	.word	index@(_Z14assignClustersPdS_Piiii)
        /*0020*/ 	.word	0x00000000


	//----- nvinfo : EIATTR_REGCOUNT
	.align		4
.L_5:
        /*0024*/ 	.byte	0x04, 0x2f
        /*0026*/ 	.short	(.L_7 - .L_6)
	.align		4
.L_6:
        /*0028*/ 	.word	index@(_Z19computeNewCentroidsPdS_PiS0_iii)
        /*002c*/ 	.word	0x00000010


	//----- nvinfo : EIATTR_FRAME_SIZE
	.align		4
.L_7:
        /*0030*/ 	.byte	0x04, 0x11
        /*0032*/ 	.short	(.L_9 - .L_8)
	.align		4
.L_8:
        /*0034*/ 	.word	index@(_Z19computeNewCentroidsPdS_PiS0_iii)
        /*0038*/ 	.word	0x00000000


	//----- nvinfo : EIATTR_MIN_STACK_SIZE
	.align		4
.L_9:
        /*003c*/ 	.byte	0x04, 0x12
        /*003e*/ 	.short	(.L_11 - .L_10)
	.align		4
.L_10:
        /*0040*/ 	.word	index@(_Z19computeNewCentroidsPdS_PiS0_iii)
        /*0044*/ 	.word	0x00000000


	//----- nvinfo : EIATTR_MIN_STACK_SIZE
	.align		4
.L_11:
        /*0048*/ 	.byte	0x04, 0x12
        /*004a*/ 	.short	(.L_13 - .L_12)
	.align		4
.L_12:
        /*004c*/ 	.word	index@(_Z14assignClustersPdS_Piiii)
        /*0050*/ 	.word	0x00000000
.L_13:


//--------------------- .nv.compat                --------------------------
	.section	.nv.compat,"",@"SHT_CUDA_COMPAT_INFO"
	.align	4
        /*0000*/ 	.byte	0x02, 0x09, 0x00, 0x00, 0x02, 0x02, 0x01, 0x00, 0x02, 0x05, 0x05, 0x00, 0x03, 0x07, 0x01, 0x01
        /*0010*/ 	.byte	0x02, 0x03, 0x00, 0x00, 0x02, 0x06, 0x01, 0x00, 0x04, 0x0b, 0x08, 0x00, 0x01, 0x00, 0x00, 0x00
        /*0020*/ 	.byte	0x00, 0x00, 0x00, 0x00


//--------------------- .nv.info._Z19computeNewCentroidsPdS_PiS0_iii --------------------------
	.section	.nv.info._Z19computeNewCentroidsPdS_PiS0_iii,"",@"SHT_CUDA_INFO"
	.sectionflags	@""
	.align	4


	//----- nvinfo : EIATTR_CUDA_API_VERSION
	.align		4
        /*0000*/ 	.byte	0x04, 0x37
        /*0002*/ 	.short	(.L_15 - .L_14)
.L_14:
        /*0004*/ 	.word	0x00000082


	//----- nvinfo : EIATTR_KPARAM_INFO
	.align		4
.L_15:
        /*0008*/ 	.byte	0x04, 0x17
        /*000a*/ 	.short	(.L_17 - .L_16)
.L_16:
        /*000c*/ 	.word	0x00000000
        /*0010*/ 	.short	0x0006
        /*0012*/ 	.short	0x0028
        /*0014*/ 	.byte	0x00, 0xf0, 0x11, 0x00


	//----- nvinfo : EIATTR_KPARAM_INFO
	.align		4
.L_17:
        /*0018*/ 	.byte	0x04, 0x17
        /*001a*/ 	.short	(.L_19 - .L_18)
.L_18:
        /*001c*/ 	.word	0x00000000
        /*0020*/ 	.short	0x0005
        /*0022*/ 	.short	0x0024
        /*0024*/ 	.byte	0x00, 0xf0, 0x11, 0x00


	//----- nvinfo : EIATTR_KPARAM_INFO
	.align		4
.L_19:
        /*0028*/ 	.byte	0x04, 0x17
        /*002a*/ 	.short	(.L_21 - .L_20)
.L_20:
        /*002c*/ 	.word	0x00000000
        /*0030*/ 	.short	0x0004
        /*0032*/ 	.short	0x0020
        /*0034*/ 	.byte	0x00, 0xf0, 0x11, 0x00


	//----- nvinfo : EIATTR_KPARAM_INFO
	.align		4
.L_21:
        /*0038*/ 	.byte	0x04, 0x17
        /*003a*/ 	.short	(.L_23 - .L_22)
.L_22:
        /*003c*/ 	.word	0x00000000
        /*0040*/ 	.short	0x0003
        /*0042*/ 	.short	0x0018
        /*0044*/ 	.byte	0x00, 0xf5, 0x21, 0x00


	//----- nvinfo : EIATTR_KPARAM_INFO
	.align		4
.L_23:
        /*0048*/ 	.byte	0x04, 0x17
        /*004a*/ 	.short	(.L_25 - .L_24)
.L_24:
        /*004c*/ 	.word	0x00000000
        /*0050*/ 	.short	0x0002
        /*0052*/ 	.short	0x0010
        /*0054*/ 	.byte	0x00, 0xf5, 0x21, 0x00


	//----- nvinfo : EIATTR_KPARAM_INFO
	.align		4
.L_25:
        /*0058*/ 	.byte	0x04, 0x17
        /*005a*/ 	.short	(.L_27 - .L_26)
.L_26:
        /*005c*/ 	.word	0x00000000
        /*0060*/ 	.short	0x0001
        /*0062*/ 	.short	0x0008
        /*0064*/ 	.byte	0x00, 0xf5, 0x21, 0x00


	//----- nvinfo : EIATTR_KPARAM_INFO
	.align		4
.L_27:
        /*0068*/ 	.byte	0x04, 0x17
        /*006a*/ 	.short	(.L_29 - .L_28)
.L_28:
        /*006c*/ 	.word	0x00000000
        /*0070*/ 	.short	0x0000
        /*0072*/ 	.short	0x0000
        /*0074*/ 	.byte	0x00, 0xf5, 0x21, 0x00


	//----- nvinfo : EIATTR_SPARSE_MMA_MASK
	.align		4
.L_29:
        /*0078*/ 	.byte	0x03, 0x50
        /*007a*/ 	.short	0x0000


	//----- nvinfo : EIATTR_MAXREG_COUNT
	.align		4
        /*007c*/ 	.byte	0x03, 0x1b
        /*007e*/ 	.short	0x00ff


	//----- nvinfo : EIATTR_MERCURY_ISA_VERSION
	.align		4
        /*0080*/ 	.byte	0x03, 0x5f
        /*0082*/ 	.short	0x0101


	//----- nvinfo : EIATTR_VRC_CTA_INIT_COUNT
	.align		4
        /*0084*/ 	.byte	0x02, 0x4a
	.zero		1
	.zero		1


	//----- nvinfo : EIATTR_EXIT_INSTR_OFFSETS
	.align		4
        /*0088*/ 	.byte	0x04, 0x1c
        /*008a*/ 	.short	(.L_31 - .L_30)


	//   ....[0]....
.L_30:
        /*008c*/ 	.word	0x00000070


	//   ....[1]....
        /*0090*/ 	.word	0x000002c0


	//----- nvinfo : EIATTR_CRS_STACK_SIZE
	.align		4
.L_31:
        /*0094*/ 	.byte	0x04, 0x1e
        /*0096*/ 	.short	(.L_33 - .L_32)
.L_32:
        /*0098*/ 	.word	0x00000000


	//----- nvinfo : EIATTR_CBANK_PARAM_SIZE
	.align		4
.L_33:
        /*009c*/ 	.byte	0x03, 0x19
        /*009e*/ 	.short	0x002c


	//----- nvinfo : EIATTR_PARAM_CBANK
	.align		4
        /*00a0*/ 	.byte	0x04, 0x0a
        /*00a2*/ 	.short	(.L_35 - .L_34)
	.align		4
.L_34:
        /*00a4*/ 	.word	index@(.nv.constant0._Z19computeNewCentroidsPdS_PiS0_iii)
        /*00a8*/ 	.short	0x0380
        /*00aa*/ 	.short	0x002c


	//----- nvinfo : EIATTR_SW_WAR
	.align		4
.L_35:
        /*00ac*/ 	.byte	0x04, 0x36
        /*00ae*/ 	.short	(.L_37 - .L_36)
.L_36:
        /*00b0*/ 	.word	0x00000008
.L_37:


//--------------------- .nv.info._Z14assignClustersPdS_Piiii --------------------------
	.section	.nv.info._Z14assignClustersPdS_Piiii,"",@"SHT_CUDA_INFO"
	.sectionflags	@""
	.align	4


	//----- nvinfo : EIATTR_CUDA_API_VERSION
	.align		4
        /*0000*/ 	.byte	0x04, 0x37
        /*0002*/ 	.short	(.L_39 - .L_38)
.L_38:
        /*0004*/ 	.word	0x00000082


	//----- nvinfo : EIATTR_KPARAM_INFO
	.align		4
.L_39:
        /*0008*/ 	.byte	0x04, 0x17
        /*000a*/ 	.short	(.L_41 - .L_40)
.L_40:
        /*000c*/ 	.word	0x00000000
        /*0010*/ 	.short	0x0005
        /*0012*/ 	.short	0x0020
        /*0014*/ 	.byte	0x00, 0xf0, 0x11, 0x00


	//----- nvinfo : EIATTR_KPARAM_INFO
	.align		4
.L_41:
        /*0018*/ 	.byte	0x04, 0x17
        /*001a*/ 	.short	(.L_43 - .L_42)
.L_42:
        /*001c*/ 	.word	0x00000000
        /*0020*/ 	.short	0x0004
        /*0022*/ 	.short	0x001c
        /*0024*/ 	.byte	0x00, 0xf0, 0x11, 0x00


	//----- nvinfo : EIATTR_KPARAM_INFO
	.align		4
.L_43:
        /*0028*/ 	.byte	0x04, 0x17
        /*002a*/ 	.short	(.L_45 - .L_44)
.L_44:
        /*002c*/ 	.word	0x00000000
        /*0030*/ 	.short	0x0003
        /*0032*/ 	.short	0x0018
        /*0034*/ 	.byte	0x00, 0xf0, 0x11, 0x00


	//----- nvinfo : EIATTR_KPARAM_INFO
	.align		4
.L_45:
        /*0038*/ 	.byte	0x04, 0x17
        /*003a*/ 	.short	(.L_47 - .L_46)
.L_46:
        /*003c*/ 	.word	0x00000000
        /*0040*/ 	.short	0x0002
        /*0042*/ 	.short	0x0010
        /*0044*/ 	.byte	0x00, 0xf5, 0x21, 0x00


	//----- nvinfo : EIATTR_KPARAM_INFO
	.align		4
.L_47:
        /*0048*/ 	.byte	0x04, 0x17
        /*004a*/ 	.short	(.L_49 - .L_48)
.L_48:
        /*004c*/ 	.word	0x00000000
        /*0050*/ 	.short	0x0001
        /*0052*/ 	.short	0x0008
        /*0054*/ 	.byte	0x00, 0xf5, 0x21, 0x00


	//----- nvinfo : EIATTR_KPARAM_INFO
	.align		4
.L_49:
        /*0058*/ 	.byte	0x04, 0x17
        /*005a*/ 	.short	(.L_51 - .L_50)
.L_50:
        /*005c*/ 	.word	0x00000000
        /*0060*/ 	.short	0x0000
        /*0062*/ 	.short	0x0000
        /*0064*/ 	.byte	0x00, 0xf5, 0x21, 0x00


	//----- nvinfo : EIATTR_SPARSE_MMA_MASK
	.align		4
.L_51:
        /*0068*/ 	.byte	0x03, 0x50
        /*006a*/ 	.short	0x0000


	//----- nvinfo : EIATTR_MAXREG_COUNT
	.align		4
        /*006c*/ 	.byte	0x03, 0x1b
        /*006e*/ 	.short	0x00ff


	//----- nvinfo : EIATTR_MERCURY_ISA_VERSION
	.align		4
        /*0070*/ 	.byte	0x03, 0x5f
        /*0072*/ 	.short	0x0101


	//----- nvinfo : EIATTR_VRC_CTA_INIT_COUNT
	.align		4
        /*0074*/ 	.byte	0x02, 0x4a
	.zero		1
	.zero		1


	//----- nvinfo : EIATTR_EXIT_INSTR_OFFSETS
	.align		4
        /*0078*/ 	.byte	0x04, 0x1c
        /*007a*/ 	.short	(.L_53 - .L_52)


	//   ....[0]....
.L_52:
        /*007c*/ 	.word	0x00000070


	//   ....[1]....
        /*0080*/ 	.word	0x00000ff0


	//----- nvinfo : EIATTR_CRS_STACK_SIZE
	.align		4
.L_53:
        /*0084*/ 	.byte	0x04, 0x1e
        /*0086*/ 	.short	(.L_55 - .L_54)
.L_54:
        /*0088*/ 	.word	0x00000000


	//----- nvinfo : EIATTR_CBANK_PARAM_SIZE
	.align		4
.L_55:
        /*008c*/ 	.byte	0x03, 0x19
        /*008e*/ 	.short	0x0024


	//----- nvinfo : EIATTR_PARAM_CBANK
	.align		4
        /*0090*/ 	.byte	0x04, 0x0a
        /*0092*/ 	.short	(.L_57 - .L_56)
	.align		4
.L_56:
        /*0094*/ 	.word	index@(.nv.constant0._Z14assignClustersPdS_Piiii)
        /*0098*/ 	.short	0x0380
        /*009a*/ 	.short	0x0024


	//----- nvinfo : EIATTR_SW_WAR
	.align		4
.L_57:
        /*009c*/ 	.byte	0x04, 0x36
        /*009e*/ 	.short	(.L_59 - .L_58)
.L_58:
        /*00a0*/ 	.word	0x00000008
.L_59:


//--------------------- .nv.callgraph             --------------------------
	.section	.nv.callgraph,"",@"SHT_CUDA_CALLGRAPH"
	.align	4
	.sectionentsize	8
	.align		4
        /*0000*/ 	.word	0x00000000
	.align		4
        /*0004*/ 	.word	0xffffffff
	.align		4
        /*0008*/ 	.word	0x00000000
	.align		4
        /*000c*/ 	.word	0xfffffffe
	.align		4
        /*0010*/ 	.word	0x00000000
	.align		4
        /*0014*/ 	.word	0xfffffffd
	.align		4
        /*0018*/ 	.word	0x00000000
	.align		4
        /*001c*/ 	.word	0xfffffffc


//--------------------- .text._Z19computeNewCentroidsPdS_PiS0_iii --------------------------
	.section	.text._Z19computeNewCentroidsPdS_PiS0_iii,"ax",@progbits
	.align	128
        .global         _Z19computeNewCentroidsPdS_PiS0_iii
        .type           _Z19computeNewCentroidsPdS_PiS0_iii,@function
        .size           _Z19computeNewCentroidsPdS_PiS0_iii,(.L_x_26 - _Z19computeNewCentroidsPdS_PiS0_iii)
        .other          _Z19computeNewCentroidsPdS_PiS0_iii,@"STO_CUDA_ENTRY STV_DEFAULT"
_Z19computeNewCentroidsPdS_PiS0_iii:
.text._Z19computeNewCentroidsPdS_PiS0_iii:
[----:B------:R-:W-:Y:S01]  /*0000*/  LDC R1, c[0x0][0x37c] ;  /* 0x0000df00ff017b82 */ /* 0x000fe20000000800 */
[----:B------:R-:W0:Y:S07]  /*0010*/  S2R R0, SR_TID.X ;  /* 0x0000000000007919 */ /* 0x000e2e0000002100 */
[----:B------:R-:W0:Y:S01]  /*0020*/  S2UR UR4, SR_CTAID.X ;  /* 0x00000000000479c3 */ /* 0x000e220000002500 */
[----:B------:R-:W1:Y:S07]  /*0030*/  LDCU UR5, c[0x0][0x3a0] ;  /* 0x00007400ff0577ac */ /* 0x000e6e0008000800 */
[----:B------:R-:W0:Y:S02]  /*0040*/  LDC R11, c[0x0][0x360] ;  /* 0x0000d800ff0b7b82 */ /* 0x000e240000000800 */
[----:B0-----:R-:W-:-:S05]  /*0050*/  IMAD R11, R11, UR4, R0 ;  /* 0x000000040b0b7c24 */ /* 0x001fca000f8e0200 */
[----:B-1----:R-:W-:-:S13]  /*0060*/  ISETP.GE.AND P0, PT, R11, UR5, PT ;  /* 0x000000050b007c0c */ /* 0x002fda000bf06270 */
[----:B------:R-:W-:Y:S05]  /*0070*/  @P0 EXIT ;  /* 0x000000000000094d */ /* 0x000fea0003800000 */
[----:B------:R-:W0:Y:S01]  /*0080*/  LDC.64 R2, c[0x0][0x390] ;  /* 0x0000e400ff027b82 */ /* 0x000e220000000a00 */
[----:B------:R-:W1:Y:S01]  /*0090*/  LDCU.64 UR4, c[0x0][0x358] ;  /* 0x00006b00ff0477ac */ /* 0x000e620008000a00 */
[----:B------:R-:W2:Y:S01]  /*00a0*/  LDCU UR6, c[0x0][0x3a8] ;  /* 0x00007500ff0677ac */ /* 0x000ea20008000800 */
[----:B0-----:R-:W-:-:S05]  /*00b0*/  IMAD.WIDE R2, R11, 0x4, R2 ;  /* 0x000000040b027825 */ /* 0x001fca00078e0202 */
[----:B-1----:R0:W5:Y:S01]  /*00c0*/  LDG.E R13, desc[UR4][R2.64] ;  /* 0x00000004020d7981 */ /* 0x002162000c1e1900 */
[----:B--2---:R-:W-:-:S09]  /*00d0*/  UISETP.GE.AND UP0, UPT, UR6, 0x1, UPT ;  /* 0x000000010600788c */ /* 0x004fd2000bf06270 */
[----:B0-----:R-:W-:Y:S05]  /*00e0*/  BRA.U !UP0, `(.L_x_0) ;  /* 0x0000000108647547 */ /* 0x001fea000b800000 */
[----:B------:R-:W-:Y:S01]  /*00f0*/  HFMA2 R0, -RZ, RZ, 0, 0 ;  /* 0x00000000ff007431 */ /* 0x000fe200000001ff */
[----:B------:R-:W-:Y:S06]  /*0100*/  BSSY B0, `(.L_x_0) ;  /* 0x0000017000007945 */ /* 0x000fec0003800000 */
.L_x_3:
[----:B0-----:R-:W0:Y:S01]  /*0110*/  LDC.64 R2, c[0x0][0x380] ;  /* 0x0000e000ff027b82 */ /* 0x001e220000000a00 */
[----:B------:R-:W1:Y:S07]  /*0120*/  LDCU UR6, c[0x0][0x3a8] ;  /* 0x00007500ff0677ac */ /* 0x000e6e0008000800 */
[----:B------:R-:W2:Y:S01]  /*0130*/  LDC.64 R4, c[0x0][0x388] ;  /* 0x0000e200ff047b82 */ /* 0x000ea20000000a00 */
[--C-:B-1----:R-:W-:Y:S02]  /*0140*/  IMAD R7, R11, UR6, R0.reuse ;  /* 0x000000060b077c24 */ /* 0x102fe4000f8e0200 */
[----:B-----5:R-:W-:-:S02]  /*0150*/  IMAD R9, R13, UR6, R0 ;  /* 0x000000060d097c24 */ /* 0x020fc4000f8e0200 */
[----:B0-----:R-:W-:-:S06]  /*0160*/  IMAD.WIDE R2, R7, 0x8, R2 ;  /* 0x0000000807027825 */ /* 0x001fcc00078e0202 */
[----:B------:R-:W5:Y:S01]  /*0170*/  LDG.E.64 R2, desc[UR4][R2.64] ;  /* 0x0000000402027981 */ /* 0x000f62000c1e1b00 */
[----:B--2---:R-:W-:-:S05]  /*0180*/  IMAD.WIDE R8, R9, 0x8, R4 ;  /* 0x0000000809087825 */ /* 0x004fca00078e0204 */
[----:B------:R0:W5:Y:S01]  /*0190*/  LDG.E.64 R4, desc[UR4][R8.64] ;  /* 0x0000000408047981 */ /* 0x000162000c1e1b00 */
[----:B------:R-:W-:Y:S01]  /*01a0*/  IADD3 R0, PT, PT, R0, 0x1, RZ ;  /* 0x0000000100007810 */ /* 0x000fe20007ffe0ff */
[----:B------:R-:W-:Y:S03]  /*01b0*/  BSSY B1, `(.L_x_1) ;  /* 0x000000a000017945 */ /* 0x000fe60003800000 */
[----:B------:R-:W-:-:S13]  /*01c0*/  ISETP.NE.AND P1, PT, R0, UR6, PT ;  /* 0x0000000600007c0c */ /* 0x000fda000bf25270 */
.L_x_2:
[----:B-----5:R-:W-:Y:S01]  /*01d0*/  DADD R6, R2, R4 ;  /* 0x0000000002067229 */ /* 0x020fe20000000004 */
[----:B------:R-:W-:Y:S09]  /*01e0*/  YIELD ;  /* 0x0000000000007946 */ /* 0x000ff20003800000 */
[----:B------:R-:W2:Y:S02]  /*01f0*/  ATOMG.E.CAS.64.STRONG.GPU PT, R6, [R8], R4, R6 ;  /* 0x00000004080673a9 */ /* 0x000ea400001ee506 */
[----:B--2---:R-:W-:-:S02]  /*0200*/  ISETP.NE.U32.AND P0, PT, R4, R6, PT ;  /* 0x000000060400720c */ /* 0x004fc40003f05070 */
[----:B------:R-:W-:Y:S02]  /*0210*/  MOV R4, R6 ;  /* 0x0000000600047202 */ /* 0x000fe40000000f00 */
[-C--:B------:R-:W-:Y:S02]  /*0220*/  ISETP.NE.AND.EX P0, PT, R5, R7.reuse, PT, P0 ;  /* 0x000000070500720c */ /* 0x080fe40003f05300 */
[----:B------:R-:W-:-:S11]  /*0230*/  MOV R5, R7 ;  /* 0x0000000700057202 */ /* 0x000fd60000000f00 */
[----:B------:R-:W-:Y:S05]  /*0240*/  @P0 BRA `(.L_x_2) ;  /* 0xfffffffc00e00947 */ /* 0x000fea000383ffff */
[----:B------:R-:W-:Y:S05]  /*0250*/  BSYNC B1 ;  /* 0x0000000000017941 */ /* 0x000fea0003800000 */
.L_x_1:
[----:B------:R-:W-:Y:S05]  /*0260*/  @P1 BRA `(.L_x_3) ;  /* 0xfffffffc00a81947 */ /* 0x000fea000383ffff */
[----:B------:R-:W-:Y:S05]  /*0270*/  BSYNC B0 ;  /* 0x0000000000007941 */ /* 0x000fea0003800000 */
.L_x_0:
[----:B------:R-:W1:Y:S01]  /*0280*/  LDC.64 R2, c[0x0][0x398] ;  /* 0x0000e600ff027b82 */ /* 0x000e620000000a00 */
[----:B------:R-:W-:Y:S02]  /*0290*/  HFMA2 R5, -RZ, RZ, 0, 5.9604644775390625e-08 ;  /* 0x00000001ff057431 */ /* 0x000fe400000001ff */
[----:B-1---5:R-:W-:-:S05]  /*02a0*/  IMAD.WIDE R2, R13, 0x4, R2 ;  /* 0x000000040d027825 */ /* 0x022fca00078e0202 */
[----:B------:R-:W-:Y:S01]  /*02b0*/  REDG.E.ADD.STRONG.GPU desc[UR4][R2.64], R5 ;  /* 0x000000050200798e */ /* 0x000fe2000c12e104 */
[----:B------:R-:W-:Y:S05]  /*02c0*/  EXIT ;  /* 0x000000000000794d */ /* 0x000fea0003800000 */
.L_x_4:
[----:B------:R-:W-:-:S00]  /*02d0*/  BRA `(.L_x_4) ;  /* 0xfffffffc00fc7947 */ /* 0x000fc0000383ffff */
[----:B------:R-:W-:-:S00]  /*02e0*/  NOP ;  /* 0x0000000000007918 */ /* 0x000fc00000000000 */
        /* <DEDUP_REMOVED lines=9> */
.L_x_26:


//--------------------- .text._Z14assignClustersPdS_Piiii --------------------------
	.section	.text._Z14assignClustersPdS_Piiii,"ax",@progbits
	.align	128
        .global         _Z14assignClustersPdS_Piiii
        .type           _Z14assignClustersPdS_Piiii,@function
        .size           _Z14assignClustersPdS_Piiii,(.L_x_25 - _Z14assignClustersPdS_Piiii)
        .other          _Z14assignClustersPdS_Piiii,@"STO_CUDA_ENTRY STV_DEFAULT"
_Z14assignClustersPdS_Piiii:
.text._Z14assignClustersPdS_Piiii:
        /* <DEDUP_REMOVED lines=8> */
[----:B------:R-:W0:Y:S01]  /*0080*/  LDCU UR4, c[0x0][0x39c] ;  /* 0x00007380ff0477ac */ /* 0x000e220008000800 */
[----:B------:R-:W-:Y:S01]  /*0090*/  IMAD.MOV.U32 R2, RZ, RZ, -0x1 ;  /* 0xffffffffff027424 */ /* 0x000fe200078e00ff */
[----:B------:R-:W1:Y:S01]  /*00a0*/  LDCU.64 UR6, c[0x0][0x358] ;  /* 0x00006b00ff0677ac */ /* 0x000e620008000a00 */
[----:B0-----:R-:W-:-:S09]  /*00b0*/  UISETP.GE.AND UP0, UPT, UR4, 0x1, UPT ;  /* 0x000000010400788c */ /* 0x001fd2000bf06270 */
[----:B-1----:R-:W-:Y:S05]  /*00c0*/  BRA.U !UP0, `(.L_x_5) ;  /* 0x0000000d08bc7547 */ /* 0x002fea000b800000 */
[----:B------:R-:W0:Y:S02]  /*00d0*/  LDC R7, c[0x0][0x3a0] ;  /* 0x0000e800ff077b82 */ /* 0x000e240000000800 */
[----:B0-----:R-:W-:-:S13]  /*00e0*/  ISETP.GE.AND P0, PT, R7, 0x1, PT ;  /* 0x000000010700780c */ /* 0x001fda0003f06270 */
[----:B------:R-:W-:Y:S05]  /*00f0*/  @!P0 BRA `(.L_x_6) ;  /* 0x00000008008c8947 */ /* 0x000fea0003800000 */
[C---:B------:R-:W-:Y:S01]  /*0100*/  LOP3.LUT R6, R7.reuse, 0x7ffffff8, RZ, 0xc0, !PT ;  /* 0x7ffffff807067812 */ /* 0x040fe200078ec0ff */
[----:B------:R-:W-:Y:S01]  /*0110*/  IMAD R3, R0, R7, RZ ;  /* 0x0000000700037224 */ /* 0x000fe200078e02ff */
[C---:B------:R-:W-:Y:S01]  /*0120*/  LOP3.LUT R4, R7.reuse, 0x7, RZ, 0xc0, !PT ;  /* 0x0000000707047812 */ /* 0x040fe200078ec0ff */
[----:B------:R-:W-:Y:S01]  /*0130*/  IMAD.MOV.U32 R2, RZ, RZ, -0x1 ;  /* 0xffffffffff027424 */ /* 0x000fe200078e00ff */
[----:B------:R-:W-:Y:S01]  /*0140*/  LOP3.LUT R5, R7, 0x3, RZ, 0xc0, !PT ;  /* 0x0000000307057812 */ /* 0x000fe200078ec0ff */
[----:B------:R-:W-:Y:S02]  /*0150*/  IMAD.MOV.U32 R7, RZ, RZ, RZ ;  /* 0x000000ffff077224 */ /* 0x000fe400078e00ff */
[----:B------:R-:W-:Y:S02]  /*0160*/  IMAD.MOV.U32 R8, RZ, RZ, 0x0 ;  /* 0x00000000ff087424 */ /* 0x000fe400078e00ff */
[----:B------:R-:W-:Y:S02]  /*0170*/  IMAD.MOV.U32 R9, RZ, RZ, 0x40c38800 ;  /* 0x40c38800ff097424 */ /* 0x000fe400078e00ff */
[----:B------:R-:W-:-:S07]  /*0180*/  IMAD.MOV R24, RZ, RZ, -R6 ;  /* 0x000000ffff187224 */ /* 0x000fce00078e0a06 */
.L_x_13:
[----:B------:R-:W0:Y:S01]  /*0190*/  LDC R26, c[0x0][0x3a0] ;  /* 0x0000e800ff1a7b82 */ /* 0x000e220000000800 */
[----:B------:R-:W-:Y:S01]  /*01a0*/  HFMA2 R22, -RZ, RZ, 0, 0 ;  /* 0x00000000ff167431 */ /* 0x000fe200000001ff */
[----:B------:R-:W-:Y:S02]  /*01b0*/  CS2R R18, SRZ ;  /* 0x0000000000127805 */ /* 0x000fe4000001ff00 */
[----:B0-----:R-:W-:Y:S01]  /*01c0*/  ISETP.GE.U32.AND P0, PT, R26, 0x8, PT ;  /* 0x000000081a00780c */ /* 0x001fe20003f06070 */
[----:B------:R-:W-:-:S12]  /*01d0*/  IMAD R25, R7, R26, RZ ;  /* 0x0000001a07197224 */ /* 0x000fd800078e02ff */
[----:B------:R-:W-:Y:S05]  /*01e0*/  @!P0 BRA `(.L_x_7) ;  /* 0x0000000000c88947 */ /* 0x000fea0003800000 */
[----:B------:R-:W0:Y:S01]  /*01f0*/  LDC.64 R10, c[0x0][0x388] ;  /* 0x0000e200ff0a7b82 */ /* 0x000e220000000a00 */
[----:B------:R-:W-:Y:S01]  /*0200*/  IMAD.MOV.U32 R28, RZ, RZ, R3 ;  /* 0x000000ffff1c7224 */ /* 0x000fe200078e0003 */
[----:B------:R-:W-:Y:S01]  /*0210*/  CS2R R18, SRZ ;  /* 0x0000000000127805 */ /* 0x000fe2000001ff00 */
[----:B------:R-:W-:Y:S02]  /*0220*/  IMAD.MOV.U32 R27, RZ, RZ, R24 ;  /* 0x000000ffff1b7224 */ /* 0x000fe400078e0018 */
[----:B0-----:R-:W-:-:S03]  /*0230*/  IMAD.WIDE.U32 R10, R25, 0x8, R10 ;  /* 0x00000008190a7825 */ /* 0x001fc600078e000a */
[----:B------:R-:W-:-:S05]  /*0240*/  IADD3 R14, P0, PT, R10, 0x20, RZ ;  /* 0x000000200a0e7810 */ /* 0x000fca0007f1e0ff */
[----:B------:R-:W-:-:S08]  /*0250*/  IMAD.X R15, RZ, RZ, R11, P0 ;  /* 0x000000ffff0f7224 */ /* 0x000fd000000e060b */
.L_x_8:
[----:B------:R-:W0:Y:S01]  /*0260*/  LDC.64 R10, c[0x0][0x380] ;  /* 0x0000e000ff0a7b82 */ /* 0x000e220000000a00 */
[----:B------:R-:W-:Y:S02]  /*0270*/  IMAD.MOV.U32 R12, RZ, RZ, R14 ;  /* 0x000000ffff0c7224 */ /* 0x000fe400078e000e */
[----:B------:R-:W-:-:S05]  /*0280*/  IMAD.MOV.U32 R13, RZ, RZ, R15 ;  /* 0x000000ffff0d7224 */ /* 0x000fca00078e000f */
[----:B------:R-:W2:Y:S04]  /*0290*/  LDG.E.64 R14, desc[UR6][R12.64+-0x20] ;  /* 0xffffe0060c0e7981 */ /* 0x000ea8000c1e1b00 */
[----:B------:R-:W3:Y:S01]  /*02a0*/  LDG.E.64 R16, desc[UR6][R12.64+-0x18] ;  /* 0xffffe8060c107981 */ /* 0x000ee2000c1e1b00 */
[----:B0-----:R-:W-:-:S05]  /*02b0*/  IMAD.WIDE R10, R28, 0x8, R10 ;  /* 0x000000081c0a7825 */ /* 0x001fca00078e020a */
[----:B------:R-:W2:Y:S04]  /*02c0*/  LDG.E.64 R22, desc[UR6][R10.64] ;  /* 0x000000060a167981 */ /* 0x000ea8000c1e1b00 */
[----:B------:R-:W3:Y:S01]  /*02d0*/  LDG.E.64 R20, desc[UR6][R10.64+0x8] ;  /* 0x000008060a147981 */ /* 0x000ee2000c1e1b00 */
[----:B--2---:R-:W-:-:S03]  /*02e0*/  DADD R14, R22, -R14 ;  /* 0x00000000160e7229 */ /* 0x004fc6000000080e */
[----:B------:R-:W2:Y:S01]  /*02f0*/  LDG.E.64 R22, desc[UR6][R10.64+0x10] ;  /* 0x000010060a167981 */ /* 0x000ea2000c1e1b00 */
[----:B---3--:R-:W-:-:S03]  /*0300*/  DADD R16, R20, -R16 ;  /* 0x0000000014107229 */ /* 0x008fc60000000810 */
[----:B------:R-:W3:Y:S01]  /*0310*/  LDG.E.64 R20, desc[UR6][R10.64+0x18] ;  /* 0x000018060a147981 */ /* 0x000ee2000c1e1b00 */
[----:B------:R-:W-:-:S03]  /*0320*/  DFMA R18, R14, R14, R18 ;  /* 0x0000000e0e12722b */ /* 0x000fc60000000012 */
[----:B------:R-:W2:Y:S05]  /*0330*/  LDG.E.64 R14, desc[UR6][R12.64+-0x10] ;  /* 0xfffff0060c0e7981 */ /* 0x000eaa000c1e1b00 */
[----:B------:R-:W-:Y:S02]  /*0340*/  DFMA R16, R16, R16, R18 ;  /* 0x000000101010722b */ /* 0x000fe40000000012 */
[----:B------:R-:W3:Y:S01]  /*0350*/  LDG.E.64 R18, desc[UR6][R12.64+-0x8] ;  /* 0xfffff8060c127981 */ /* 0x000ee2000c1e1b00 */
[----:B--2---:R-:W-:-:S03]  /*0360*/  DADD R14, R22, -R14 ;  /* 0x00000000160e7229 */ /* 0x004fc6000000080e */
[----:B------:R-:W2:Y:S01]  /*0370*/  LDG.E.64 R22, desc[UR6][R10.64+0x28] ;  /* 0x000028060a167981 */ /* 0x000ea2000c1e1b00 */
[----:B---3--:R-:W-:-:S04]  /*0380*/  DADD R18, R20, -R18 ;  /* 0x0000000014127229 */ /* 0x008fc80000000812 */
[----:B------:R-:W-:Y:S02]  /*0390*/  DFMA R20, R14, R14, R16 ;  /* 0x0000000e0e14722b */ /* 0x000fe40000000010 */
[----:B------:R-:W3:Y:S04]  /*03a0*/  LDG.E.64 R14, desc[UR6][R12.64] ;  /* 0x000000060c0e7981 */ /* 0x000ee8000c1e1b00 */
[----:B------:R-:W3:Y:S02]  /*03b0*/  LDG.E.64 R16, desc[UR6][R10.64+0x20] ;  /* 0x000020060a107981 */ /* 0x000ee4000c1e1b00 */
[----:B------:R-:W-:Y:S02]  /*03c0*/  DFMA R18, R18, R18, R20 ;  /* 0x000000121212722b */ /* 0x000fe40000000014 */
[----:B------:R-:W2:Y:S01]  /*03d0*/  LDG.E.64 R20, desc[UR6][R12.64+0x8] ;  /* 0x000008060c147981 */ /* 0x000ea2000c1e1b00 */
[----:B---3--:R-:W-:-:S03]  /*03e0*/  DADD R14, R16, -R14 ;  /* 0x00000000100e7229 */ /* 0x008fc6000000080e */
[----:B------:R-:W3:Y:S01]  /*03f0*/  LDG.E.64 R16, desc[UR6][R10.64+0x30] ;  /* 0x000030060a107981 */ /* 0x000ee2000c1e1b00 */
[----:B--2---:R-:W-:-:S03]  /*0400*/  DADD R20, R22, -R20 ;  /* 0x0000000016147229 */ /* 0x004fc60000000814 */
[----:B------:R-:W2:Y:S01]  /*0410*/  LDG.E.64 R22, desc[UR6][R10.64+0x38] ;  /* 0x000038060a167981 */ /* 0x000ea2000c1e1b00 */
[----:B------:R-:W-:-:S03]  /*0420*/  DFMA R18, R14, R14, R18 ;  /* 0x0000000e0e12722b */ /* 0x000fc60000000012 */
[----:B------:R-:W3:Y:S05]  /*0430*/  LDG.E.64 R14, desc[UR6][R12.64+0x10] ;  /* 0x000010060c0e7981 */ /* 0x000eea000c1e1b00 */
[----:B------:R-:W-:Y:S02]  /*0440*/  DFMA R20, R20, R20, R18 ;  /* 0x000000141414722b */ /* 0x000fe40000000012 */
[----:B------:R-:W2:Y:S01]  /*0450*/  LDG.E.64 R18, desc[UR6][R12.64+0x18] ;  /* 0x000018060c127981 */ /* 0x000ea2000c1e1b00 */
[----:B------:R-:W-:-:S04]  /*0460*/  IADD3 R27, PT, PT, R27, 0x8, RZ ;  /* 0x000000081b1b7810 */ /* 0x000fc80007ffe0ff */
[----:B------:R-:W-:Y:S01]  /*0470*/  ISETP.NE.AND P0, PT, R27, RZ, PT ;  /* 0x000000ff1b00720c */ /* 0x000fe20003f05270 */
[----:B------:R-:W-:Y:S01]  /*0480*/  VIADD R28, R28, 0x8 ;  /* 0x000000081c1c7836 */ /* 0x000fe20000000000 */
[----:B---3--:R-:W-:Y:S02]  /*0490*/  DADD R14, R16, -R14 ;  /* 0x00000000100e7229 */ /* 0x008fe4000000080e */
[----:B--2---:R-:W-:-:S06]  /*04a0*/  DADD R18, R22, -R18 ;  /* 0x0000000016127229 */ /* 0x004fcc0000000812 */
[----:B------:R-:W-:Y:S01]  /*04b0*/  DFMA R20, R14, R14, R20 ;  /* 0x0000000e0e14722b */ /* 0x000fe20000000014 */
[----:B------:R-:W-:-:S07]  /*04c0*/  IADD3 R14, P1, PT, R12, 0x40, RZ ;  /* 0x000000400c0e7810 */ /* 0x000fce0007f3e0ff */
[----:B------:R-:W-:Y:S01]  /*04d0*/  DFMA R18, R18, R18, R20 ;  /* 0x000000121212722b */ /* 0x000fe20000000014 */
[----:B------:R-:W-:Y:S01]  /*04e0*/  IMAD.X R15, RZ, RZ, R13, P1 ;  /* 0x000000ffff0f7224 */ /* 0x000fe200008e060d */
[----:B------:R-:W-:Y:S09]  /*04f0*/  @P0 BRA `(.L_x_8) ;  /* 0xfffffffc00580947 */ /* 0x000ff2000383ffff */
[----:B------:R-:W-:-:S07]  /*0500*/  IMAD.MOV.U32 R22, RZ, RZ, R6 ;  /* 0x000000ffff167224 */ /* 0x000fce00078e0006 */
.L_x_7:
[----:B------:R-:W-:-:S13]  /*0510*/  ISETP.NE.AND P0, PT, R4, RZ, PT ;  /* 0x000000ff0400720c */ /* 0x000fda0003f05270 */
[----:B------:R-:W-:Y:S05]  /*0520*/  @!P0 BRA `(.L_x_9) ;  /* 0x0000000400048947 */ /* 0x000fea0003800000 */
[----:B------:R-:W-:Y:S01]  /*0530*/  VIADD R10, R4, 0xffffffff ;  /* 0xffffffff040a7836 */ /* 0x000fe20000000000 */
[----:B------:R-:W-:-:S04]  /*0540*/  ISETP.NE.AND P1, PT, R5, RZ, PT ;  /* 0x000000ff0500720c */ /* 0x000fc80003f25270 */
[----:B------:R-:W-:-:S13]  /*0550*/  ISETP.GE.U32.AND P0, PT, R10, 0x3, PT ;  /* 0x000000030a00780c */ /* 0x000fda0003f06070 */
[----:B------:R-:W-:Y:S05]  /*0560*/  @!P0 BRA `(.L_x_10) ;  /* 0x0000000000708947 */ /* 0x000fea0003800000 */
[----:B------:R-:W0:Y:S01]  /*0570*/  LDC.64 R12, c[0x0][0x380] ;  /* 0x0000e000ff0c7b82 */ /* 0x000e220000000a00 */
[----:B------:R-:W-:Y:S01]  /*0580*/  IADD3 R15, PT, PT, R25, R22, RZ ;  /* 0x00000016190f7210 */ /* 0x000fe20007ffe0ff */
[----:B------:R-:W-:-:S06]  /*0590*/  IMAD.IADD R11, R3, 0x1, R22 ;  /* 0x00000001030b7824 */ /* 0x000fcc00078e0216 */
[----:B------:R-:W1:Y:S01]  /*05a0*/  LDC.64 R28, c[0x0][0x388] ;  /* 0x0000e200ff1c7b82 */ /* 0x000e620000000a00 */
[----:B0-----:R-:W-:-:S07]  /*05b0*/  IMAD.WIDE R12, R11, 0x8, R12 ;  /* 0x000000080b0c7825 */ /* 0x001fce00078e020c */
[----:B------:R-:W0:Y:S01]  /*05c0*/  LDC.64 R10, c[0x0][0x388] ;  /* 0x0000e200ff0a7b82 */ /* 0x000e220000000a00 */
[----:B-1----:R-:W-:Y:S02]  /*05d0*/  IMAD.WIDE.U32 R28, R15, 0x8, R28 ;  /* 0x000000080f1c7825 */ /* 0x002fe400078e001c */
[----:B------:R-:W2:Y:S04]  /*05e0*/  LDG.E.64 R14, desc[UR6][R12.64] ;  /* 0x000000060c0e7981 */ /* 0x000ea8000c1e1b00 */
[----:B------:R-:W2:Y:S01]  /*05f0*/  LDG.E.64 R20, desc[UR6][R28.64] ;  /* 0x000000061c147981 */ /* 0x000ea2000c1e1b00 */
[----:B------:R-:W-:-:S05]  /*0600*/  IADD3 R16, P0, PT, R25, R22, RZ ;  /* 0x0000001619107210 */ /* 0x000fca0007f1e0ff */
[----:B------:R-:W-:Y:S01]  /*0610*/  IMAD.X R17, RZ, RZ, RZ, P0 ;  /* 0x000000ffff117224 */ /* 0x000fe200000e06ff */
[----:B------:R-:W3:Y:S01]  /*0620*/  LDG.E.64 R28, desc[UR6][R12.64+0x18] ;  /* 0x000018060c1c7981 */ /* 0x000ee2000c1e1b00 */
[----:B0-----:R-:W-:-:S04]  /*0630*/  LEA R10, P2, R16, R10, 0x3 ;  /* 0x0000000a100a7211 */ /* 0x001fc800078418ff */
[----:B------:R-:W-:Y:S02]  /*0640*/  LEA.HI.X R11, R16, R11, R17, 0x3, P2 ;  /* 0x0000000b100b7211 */ /* 0x000fe400010f1c11 */
[----:B------:R-:W4:Y:S01]  /*0650*/  LDG.E.64 R16, desc[UR6][R12.64+0x8] ;  /* 0x000008060c107981 */ /* 0x000f22000c1e1b00 */
[----:B--2---:R-:W-:-:S03]  /*0660*/  DADD R20, R14, -R20 ;  /* 0x000000000e147229 */ /* 0x004fc60000000814 */
[----:B------:R-:W4:Y:S05]  /*0670*/  LDG.E.64 R14, desc[UR6][R10.64+0x8] ;  /* 0x000008060a0e7981 */ /* 0x000f2a000c1e1b00 */
[----:B------:R-:W-:Y:S02]  /*0680*/  DFMA R20, R20, R20, R18 ;  /* 0x000000141414722b */ /* 0x000fe40000000012 */
[----:B----4-:R-:W-:Y:S01]  /*0690*/  DADD R18, R16, -R14 ;  /* 0x0000000010127229 */ /* 0x010fe2000000080e */
[----:B------:R-:W2:Y:S04]  /*06a0*/  LDG.E.64 R16, desc[UR6][R12.64+0x10] ;  /* 0x000010060c107981 */ /* 0x000ea8000c1e1b00 */
[----:B------:R-:W2:Y:S04]  /*06b0*/  LDG.E.64 R14, desc[UR6][R10.64+0x10] ;  /* 0x000010060a0e7981 */ /* 0x000ea8000c1e1b00 */
[----:B------:R-:W3:Y:S01]  /*06c0*/  LDG.E.64 R10, desc[UR6][R10.64+0x18] ;  /* 0x000018060a0a7981 */ /* 0x000ee2000c1e1b00 */
[----:B------:R-:W-:Y:S01]  /*06d0*/  DFMA R20, R18, R18, R20 ;  /* 0x000000121214722b */ /* 0x000fe20000000014 */
[----:B------:R-:W-:Y:S01]  /*06e0*/  VIADD R22, R22, 0x4 ;  /* 0x0000000416167836 */ /* 0x000fe20000000000 */
[----:B--2---:R-:W-:-:S08]  /*06f0*/  DADD R14, R16, -R14 ;  /* 0x00000000100e7229 */ /* 0x004fd0000000080e */
[----:B------:R-:W-:Y:S02]  /*0700*/  DFMA R20, R14, R14, R20 ;  /* 0x0000000e0e14722b */ /* 0x000fe40000000014 */
[----:B---3--:R-:W-:-:S08]  /*0710*/  DADD R28, R28, -R10 ;  /* 0x000000001c1c7229 */ /* 0x008fd0000000080a */
[----:B------:R-:W-:-:S11]  /*0720*/  DFMA R18, R28, R28, R20 ;  /* 0x0000001c1c12722b */ /* 0x000fd60000000014 */
.L_x_10:
[----:B------:R-:W-:Y:S05]  /*0730*/  @!P1 BRA `(.L_x_9) ;  /* 0x0000000000809947 */ /* 0x000fea0003800000 */
[----:B------:R-:W-:Y:S01]  /*0740*/  ISETP.NE.AND P0, PT, R5, 0x1, PT ;  /* 0x000000010500780c */ /* 0x000fe20003f05270 */
[----:B------:R-:W0:Y:S08]  /*0750*/  LDC.64 R12, c[0x0][0x388] ;  /* 0x0000e200ff0c7b82 */ /* 0x000e300000000a00 */
[----:B------:R-:W1:Y:S04]  /*0760*/  LDC.64 R14, c[0x0][0x380] ;  /* 0x0000e000ff0e7b82 */ /* 0x000e680000000a00 */
[C---:B------:R-:W-:Y:S01]  /*0770*/  @P0 IADD3 R16, P1, PT, R25.reuse, R22, RZ ;  /* 0x0000001619100210 */ /* 0x040fe20007f3e0ff */
[----:B------:R-:W-:-:S02]  /*0780*/  @P0 IMAD.IADD R23, R25, 0x1, R22 ;  /* 0x0000000119170824 */ /* 0x000fc400078e0216 */
[----:B------:R-:W-:Y:S01]  /*0790*/  @P0 IMAD.IADD R27, R3, 0x1, R22 ;  /* 0x00000001031b0824 */ /* 0x000fe200078e0216 */
[----:B------:R-:W2:Y:S01]  /*07a0*/  @P0 LDC.64 R10, c[0x0][0x388] ;  /* 0x0000e200ff0a0b82 */ /* 0x000ea20000000a00 */
[----:B------:R-:W-:Y:S01]  /*07b0*/  @P0 IMAD.X R17, RZ, RZ, RZ, P1 ;  /* 0x000000ffff110224 */ /* 0x000fe200008e06ff */
[----:B------:R-:W-:-:S06]  /*07c0*/  @P0 IADD3 R22, PT, PT, R22, 0x2, RZ ;  /* 0x0000000216160810 */ /* 0x000fcc0007ffe0ff */
[----:B------:R-:W3:Y:S01]  /*07d0*/  LDC.64 R20, c[0x0][0x380] ;  /* 0x0000e000ff147b82 */ /* 0x000ee20000000a00 */
[----:B0-----:R-:W-:-:S06]  /*07e0*/  @P0 IMAD.WIDE.U32 R12, R23, 0x8, R12 ;  /* 0x00000008170c0825 */ /* 0x001fcc00078e000c */
[----:B------:R-:W4:Y:S01]  /*07f0*/  @P0 LDG.E.64 R12, desc[UR6][R12.64] ;  /* 0x000000060c0c0981 */ /* 0x000f22000c1e1b00 */
[----:B--2---:R-:W-:-:S04]  /*0800*/  @P0 LEA R10, P1, R16, R10, 0x3 ;  /* 0x0000000a100a0211 */ /* 0x004fc800078218ff */
[----:B------:R-:W-:Y:S02]  /*0810*/  @P0 LEA.HI.X R11, R16, R11, R17, 0x3, P1 ;  /* 0x0000000b100b0211 */ /* 0x000fe400008f1c11 */
[----:B------:R-:W0:Y:S01]  /*0820*/  LDC.64 R16, c[0x0][0x388] ;  /* 0x0000e200ff107b82 */ /* 0x000e220000000a00 */
[----:B------:R-:W-:Y:S01]  /*0830*/  LOP3.LUT P1, RZ, R26, 0x1, RZ, 0xc0, !PT ;  /* 0x000000011aff7812 */ /* 0x000fe2000782c0ff */
[----:B-1----:R-:W-:Y:S02]  /*0840*/  @P0 IMAD.WIDE R26, R27, 0x8, R14 ;  /* 0x000000081b1a0825 */ /* 0x002fe400078e020e */
[----:B------:R-:W2:Y:S04]  /*0850*/  @P0 LDG.E.64 R10, desc[UR6][R10.64+0x8] ;  /* 0x000008060a0a0981 */ /* 0x000ea8000c1e1b00 */
[----:B------:R-:W4:Y:S06]  /*0860*/  @P0 LDG.E.64 R14, desc[UR6][R26.64] ;  /* 0x000000061a0e0981 */ /* 0x000f2c000c1e1b00 */
[----:B------:R-:W-:-:S02]  /*0870*/  @P1 IMAD.IADD R25, R25, 0x1, R22 ;  /* 0x0000000119191824 */ /* 0x000fc400078e0216 */
[----:B------:R-:W-:Y:S02]  /*0880*/  @P1 IMAD.IADD R29, R3, 0x1, R22 ;  /* 0x00000001031d1824 */ /* 0x000fe400078e0216 */
[----:B------:R-:W2:Y:S02]  /*0890*/  @P0 LDG.E.64 R22, desc[UR6][R26.64+0x8] ;  /* 0x000008061a160981 */ /* 0x000ea4000c1e1b00 */
[----:B---3--:R-:W-:-:S04]  /*08a0*/  @P1 IMAD.WIDE R20, R29, 0x8, R20 ;  /* 0x000000081d141825 */ /* 0x008fc800078e0214 */
[----:B0-----:R-:W-:Y:S02]  /*08b0*/  @P1 IMAD.WIDE.U32 R16, R25, 0x8, R16 ;  /* 0x0000000819101825 */ /* 0x001fe400078e0010 */
[----:B------:R-:W3:Y:S04]  /*08c0*/  @P1 LDG.E.64 R20, desc[UR6][R20.64] ;  /* 0x0000000614141981 */ /* 0x000ee8000c1e1b00 */
[----:B------:R-:W3:Y:S01]  /*08d0*/  @P1 LDG.E.64 R16, desc[UR6][R16.64] ;  /* 0x0000000610101981 */ /* 0x000ee2000c1e1b00 */
[----:B----4-:R-:W-:-:S08]  /*08e0*/  @P0 DADD R14, R14, -R12 ;  /* 0x000000000e0e0229 */ /* 0x010fd0000000080c */
[----:B------:R-:W-:Y:S02]  /*08f0*/  @P0 DFMA R14, R14, R14, R18 ;  /* 0x0000000e0e0e022b */ /* 0x000fe40000000012 */
[----:B--2---:R-:W-:-:S08]  /*0900*/  @P0 DADD R22, R22, -R10 ;  /* 0x0000000016160229 */ /* 0x004fd0000000080a */
[----:B------:R-:W-:Y:S02]  /*0910*/  @P0 DFMA R18, R22, R22, R14 ;  /* 0x000000161612022b */ /* 0x000fe4000000000e */
[----:B---3--:R-:W-:-:S08]  /*0920*/  @P1 DADD R12, R20, -R16 ;  /* 0x00000000140c1229 */ /* 0x008fd00000000810 */
[----:B------:R-:W-:-:S11]  /*0930*/  @P1 DFMA R18, R12, R12, R18 ;  /* 0x0000000c0c12122b */ /* 0x000fd60000000012 */
.L_x_9:
[----:B------:R-:W0:Y:S01]  /*0940*/  MUFU.RSQ64H R23, R19 ;  /* 0x0000001300177308 */ /* 0x000e220000001c00 */
[----:B------:R-:W-:Y:S01]  /*0950*/  VIADD R22, R19, 0xfcb00000 ;  /* 0xfcb0000013167836 */ /* 0x000fe20000000000 */
[----:B------:R-:W-:Y:S01]  /*0960*/  BSSY.RECONVERGENT B0, `(.L_x_11) ;  /* 0x0000012000007945 */ /* 0x000fe20003800200 */
[----:B------:R-:W-:Y:S02]  /*0970*/  IMAD.MOV.U32 R16, RZ, RZ, 0x0 ;  /* 0x00000000ff107424 */ /* 0x000fe400078e00ff */
[----:B------:R-:W-:Y:S01]  /*0980*/  IMAD.MOV.U32 R17, RZ, RZ, 0x3fd80000 ;  /* 0x3fd80000ff117424 */ /* 0x000fe200078e00ff */
[----:B------:R-:W-:Y:S01]  /*0990*/  ISETP.GE.U32.AND P0, PT, R22, 0x7ca00000, PT ;  /* 0x7ca000001600780c */ /* 0x000fe20003f06070 */
[----:B0-----:R-:W-:-:S08]  /*09a0*/  DMUL R10, R22, R22 ;  /* 0x00000016160a7228 */ /* 0x001fd00000000000 */
[----:B------:R-:W-:-:S08]  /*09b0*/  DFMA R10, -R10, R18, 1 ;  /* 0x3ff000000a0a742b */ /* 0x000fd00000000112 */
[----:B------:R-:W-:Y:S02]  /*09c0*/  DFMA R16, R10, R16, 0.5 ;  /* 0x3fe000000a10742b */ /* 0x000fe40000000010 */
[----:B------:R-:W-:-:S08]  /*09d0*/  DMUL R10, R22, R10 ;  /* 0x0000000a160a7228 */ /* 0x000fd00000000000 */
[----:B------:R-:W-:-:S08]  /*09e0*/  DFMA R16, R16, R10, R22 ;  /* 0x0000000a1010722b */ /* 0x000fd00000000016 */
[----:B------:R-:W-:Y:S02]  /*09f0*/  DMUL R14, R16, R18 ;  /* 0x00000012100e7228 */ /* 0x000fe40000000000 */
[----:B------:R-:W-:Y:S01]  /*0a00*/  IADD3 R11, PT, PT, R17, -0x100000, RZ ;  /* 0xfff00000110b7810 */ /* 0x000fe20007ffe0ff */
[----:B------:R-:W-:-:S05]  /*0a10*/  IMAD.MOV.U32 R10, RZ, RZ, R16 ;  /* 0x000000ffff0a7224 */ /* 0x000fca00078e0010 */
[----:B------:R-:W-:-:S08]  /*0a20*/  DFMA R12, R14, -R14, R18 ;  /* 0x8000000e0e0c722b */ /* 0x000fd00000000012 */
[----:B------:R-:W-:Y:S01]  /*0a30*/  DFMA R20, R12, R10, R14 ;  /* 0x0000000a0c14722b */ /* 0x000fe2000000000e */
[----:B------:R-:W-:Y:S10]  /*0a40*/  @!P0 BRA `(.L_x_12) ;  /* 0x00000000000c8947 */ /* 0x000ff40003800000 */
[----:B------:R-:W-:Y:S01]  /*0a50*/  IMAD.MOV.U32 R20, RZ, RZ, R18 ;  /* 0x000000ffff147224 */ /* 0x000fe200078e0012 */
[----:B------:R-:W-:-:S07]  /*0a60*/  MOV R18, 0xa80 ;  /* 0x00000a8000127802 */ /* 0x000fce0000000f00 */
[----:B------:R-:W-:Y:S05]  /*0a70*/  CALL.REL.NOINC `($__internal_0_$__cuda_sm20_dsqrt_rn_f64_mediumpath_v1) ;  /* 0x0000000400607944 */ /* 0x000fea0003c00000 */
.L_x_12:
[----:B------:R-:W-:Y:S05]  /*0a80*/  BSYNC.RECONVERGENT B0 ;  /* 0x0000000000007941 */ /* 0x000fea0003800200 */
.L_x_11:
[----:B------:R-:W0:Y:S01]  /*0a90*/  LDCU UR4, c[0x0][0x39c] ;  /* 0x00007380ff0477ac */ /* 0x000e220008000800 */
[----:B------:R-:W-:Y:S01]  /*0aa0*/  VIADD R10, R7, 0x1 ;  /* 0x00000001070a7836 */ /* 0x000fe20000000000 */
[----:B------:R-:W-:-:S06]  /*0ab0*/  DSETP.GEU.AND P0, PT, R20, R8, PT ;  /* 0x000000081400722a */ /* 0x000fcc0003f0e000 */
[----:B------:R-:W-:Y:S02]  /*0ac0*/  FSEL R8, R20, R8, !P0 ;  /* 0x0000000814087208 */ /* 0x000fe40004000000 */
[----:B------:R-:W-:Y:S02]  /*0ad0*/  FSEL R9, R21, R9, !P0 ;  /* 0x0000000915097208 */ /* 0x000fe40004000000 */
[----:B------:R-:W-:Y:S02]  /*0ae0*/  SEL R2, R7, R2, !P0 ;  /* 0x0000000207027207 */ /* 0x000fe40004000000 */
[----:B0-----:R-:W-:-:S13]  /*0af0*/  ISETP.NE.AND P1, PT, R10, UR4, PT ;  /* 0x000000040a007c0c */ /* 0x001fda000bf25270 */
[----:B------:R-:W-:Y:S05]  /*0b00*/  @!P1 BRA `(.L_x_5) ;  /* 0x00000004002c9947 */ /* 0x000fea0003800000 */
[----:B------:R-:W-:Y:S01]  /*0b10*/  IMAD.MOV.U32 R7, RZ, RZ, R10 ;  /* 0x000000ffff077224 */ /* 0x000fe200078e000a */
[----:B------:R-:W-:Y:S06]  /*0b20*/  BRA `(.L_x_13) ;  /* 0xfffffff400987947 */ /* 0x000fec000383ffff */
.L_x_6:
[----:B------:R-:W-:Y:S01]  /*0b30*/  UISETP.GE.U32.AND UP0, UPT, UR4, 0x4, UPT ;  /* 0x000000040400788c */ /* 0x000fe2000bf06070 */
[----:B------:R-:W-:Y:S01]  /*0b40*/  IMAD.MOV.U32 R2, RZ, RZ, -0x1 ;  /* 0xffffffffff027424 */ /* 0x000fe200078e00ff */
[----:B------:R-:W-:Y:S01]  /*0b50*/  MOV R3, RZ ;  /* 0x000000ff00037202 */ /* 0x000fe20000000f00 */
[----:B------:R-:W-:Y:S01]  /*0b60*/  IMAD.MOV.U32 R4, RZ, RZ, 0x0 ;  /* 0x00000000ff047424 */ /* 0x000fe200078e00ff */
[----:B------:R-:W-:Y:S01]  /*0b70*/  ULOP3.LUT UR5, UR4, 0x3, URZ, 0xc0, !UPT ;  /* 0x0000000304057892 */ /* 0x000fe2000f8ec0ff */
[----:B------:R-:W-:-:S04]  /*0b80*/  IMAD.MOV.U32 R5, RZ, RZ, 0x40c38800 ;  /* 0x40c38800ff057424 */ /* 0x000fc800078e00ff */
[----:B------:R-:W-:Y:S07]  /*0b90*/  BRA.U !UP0, `(.L_x_14) ;  /* 0x0000000108dc7547 */ /* 0x000fee000b800000 */
[----:B------:R-:W-:Y:S01]  /*0ba0*/  ULOP3.LUT UR4, UR4, 0x7ffffffc, URZ, 0xc0, !UPT ;  /* 0x7ffffffc04047892 */ /* 0x000fe2000f8ec0ff */
[----:B------:R-:W-:Y:S02]  /*0bb0*/  HFMA2 R5, -RZ, RZ, 2.380859375, -0.0001220703125 ;  /* 0x40c38800ff057431 */ /* 0x000fe400000001ff */
[----:B------:R-:W-:Y:S01]  /*0bc0*/  IMAD.MOV.U32 R2, RZ, RZ, -0x1 ;  /* 0xffffffffff027424 */ /* 0x000fe200078e00ff */
[----:B------:R-:W-:Y:S01]  /*0bd0*/  UISETP.GT.AND UP0, UPT, UR4, URZ, UPT ;  /* 0x000000ff0400728c */ /* 0x000fe2000bf04270 */
[----:B------:R-:W-:Y:S02]  /*0be0*/  IMAD.MOV.U32 R6, RZ, RZ, RZ ;  /* 0x000000ffff067224 */ /* 0x000fe400078e00ff */
[----:B------:R-:W-:Y:S02]  /*0bf0*/  IMAD.MOV.U32 R4, RZ, RZ, 0x0 ;  /* 0x00000000ff047424 */ /* 0x000fe400078e00ff */
[----:B------:R-:W-:-:S04]  /*0c00*/  IMAD.U32 R3, RZ, RZ, UR4 ;  /* 0x00000004ff037e24 */ /* 0x000fc8000f8e00ff */
[----:B------:R-:W-:Y:S05]  /*0c10*/  BRA.U !UP0, `(.L_x_15) ;  /* 0x0000000108a07547 */ /* 0x000fea000b800000 */
[----:B------:R-:W-:Y:S01]  /*0c20*/  IMAD.IADD R7, R3, 0x1, -R6 ;  /* 0x0000000103077824 */ /* 0x000fe200078e0a06 */
[----:B------:R-:W-:-:S04]  /*0c30*/  PLOP3.LUT P0, PT, PT, PT, PT, 0x80, 0x8 ;  /* 0x000000000008781c */ /* 0x000fc80003f0f070 */
[----:B------:R-:W-:-:S13]  /*0c40*/  ISETP.GT.AND P1, PT, R7, 0xc, PT ;  /* 0x0000000c0700780c */ /* 0x000fda0003f24270 */
[----:B------:R-:W-:Y:S05]  /*0c50*/  @!P1 BRA `(.L_x_16) ;  /* 0x0000000000549947 */ /* 0x000fea0003800000 */
[----:B------:R-:W-:Y:S01]  /*0c60*/  PLOP3.LUT P0, PT, PT, PT, PT, 0x8, 0x80 ;  /* 0x000000000080781c */ /* 0x000fe20003f0e170 */
[----:B------:R-:W-:-:S12]  /*0c70*/  VIADD R7, R3, 0xfffffff4 ;  /* 0xfffffff403077836 */ /* 0x000fd80000000000 */
.L_x_17:
[----:B------:R-:W-:-:S06]  /*0c80*/  DSETP.GT.AND P2, PT, R4, RZ, PT ;  /* 0x000000ff0400722a */ /* 0x000fcc0003f44000 */
[----:B------:R-:W-:Y:S02]  /*0c90*/  FSEL R4, R4, RZ, !P2 ;  /* 0x000000ff04047208 */ /* 0x000fe40005000000 */
[----:B------:R-:W-:Y:S02]  /*0ca0*/  FSEL R5, R5, RZ, !P2 ;  /* 0x000000ff05057208 */ /* 0x000fe40005000000 */
[----:B------:R-:W-:-:S04]  /*0cb0*/  SEL R2, R6, R2, P2 ;  /* 0x0000000206027207 */ /* 0x000fc80001000000 */
[----:B------:R-:W-:-:S06]  /*0cc0*/  DSETP.GT.AND P3, PT, R4, RZ, PT ;  /* 0x000000ff0400722a */ /* 0x000fcc0003f64000 */
[----:B------:R-:W-:Y:S02]  /*0cd0*/  FSEL R4, R4, RZ, !P3 ;  /* 0x000000ff04047208 */ /* 0x000fe40005800000 */
[----:B------:R-:W-:-:S06]  /*0ce0*/  FSEL R5, R5, RZ, !P3 ;  /* 0x000000ff05057208 */ /* 0x000fcc0005800000 */
[----:B------:R-:W-:Y:S01]  /*0cf0*/  DSETP.GT.AND P4, PT, R4, RZ, PT ;  /* 0x000000ff0400722a */ /* 0x000fe20003f84000 */
[----:B------:R-:W-:-:S05]  /*0d00*/  @P3 VIADD R2, R6, 0x4 ;  /* 0x0000000406023836 */ /* 0x000fca0000000000 */
[----:B------:R-:W-:Y:S02]  /*0d10*/  FSEL R4, R4, RZ, !P4 ;  /* 0x000000ff04047208 */ /* 0x000fe40006000000 */
[----:B------:R-:W-:-:S06]  /*0d20*/  FSEL R5, R5, RZ, !P4 ;  /* 0x000000ff05057208 */ /* 0x000fcc0006000000 */
[----:B------:R-:W-:Y:S01]  /*0d30*/  DSETP.GT.AND P1, PT, R4, RZ, PT ;  /* 0x000000ff0400722a */ /* 0x000fe20003f24000 */
[----:B------:R-:W-:-:S05]  /*0d40*/  @P4 VIADD R2, R6, 0x8 ;  /* 0x0000000806024836 */ /* 0x000fca0000000000 */
[----:B------:R-:W-:Y:S02]  /*0d50*/  FSEL R4, R4, RZ, !P1 ;  /* 0x000000ff04047208 */ /* 0x000fe40004800000 */
[----:B------:R-:W-:-:S06]  /*0d60*/  FSEL R5, R5, RZ, !P1 ;  /* 0x000000ff05057208 */ /* 0x000fcc0004800000 */
[C---:B------:R-:W-:Y:S01]  /*0d70*/  @P1 IADD3 R2, PT, PT, R6.reuse, 0xc, RZ ;  /* 0x0000000c06021810 */ /* 0x040fe20007ffe0ff */
[----:B------:R-:W-:-:S05]  /*0d80*/  VIADD R6, R6, 0x10 ;  /* 0x0000001006067836 */ /* 0x000fca0000000000 */
[----:B------:R-:W-:-:S13]  /*0d90*/  ISETP.GE.AND P2, PT, R6, R7, PT ;  /* 0x000000070600720c */ /* 0x000fda0003f46270 */
[----:B------:R-:W-:Y:S05]  /*0da0*/  @!P2 BRA `(.L_x_17) ;  /* 0xfffffffc00b4a947 */ /* 0x000fea000383ffff */
.L_x_16:
[----:B------:R-:W-:-:S05]  /*0db0*/  IMAD.IADD R7, R3, 0x1, -R6 ;  /* 0x0000000103077824 */ /* 0x000fca00078e0a06 */
[----:B------:R-:W-:-:S13]  /*0dc0*/  ISETP.GT.AND P1, PT, R7, 0x4, PT ;  /* 0x000000040700780c */ /* 0x000fda0003f24270 */
[----:B------:R-:W-:Y:S05]  /*0dd0*/  @!P1 BRA `(.L_x_18) ;  /* 0x0000000000289947 */ /* 0x000fea0003800000 */
[----:B------:R-:W-:-:S06]  /*0de0*/  DSETP.GT.AND P0, PT, R4, RZ, PT ;  /* 0x000000ff0400722a */ /* 0x000fcc0003f04000 */
[----:B------:R-:W-:Y:S02]  /*0df0*/  FSEL R4, R4, RZ, !P0 ;  /* 0x000000ff04047208 */ /* 0x000fe40004000000 */
[----:B------:R-:W-:Y:S02]  /*0e00*/  FSEL R5, R5, RZ, !P0 ;  /* 0x000000ff05057208 */ /* 0x000fe40004000000 */
[----:B------:R-:W-:Y:S02]  /*0e10*/  SEL R2, R6, R2, P0 ;  /* 0x0000000206027207 */ /* 0x000fe40000000000 */
[----:B------:R-:W-:Y:S02]  /*0e20*/  PLOP3.LUT P0, PT, PT, PT, PT, 0x8, 0x80 ;  /* 0x000000000080781c */ /* 0x000fe40003f0e170 */
[----:B------:R-:W-:-:S06]  /*0e30*/  DSETP.GT.AND P1, PT, R4, RZ, PT ;  /* 0x000000ff0400722a */ /* 0x000fcc0003f24000 */
[----:B------:R-:W-:Y:S02]  /*0e40*/  FSEL R4, R4, RZ, !P1 ;  /* 0x000000ff04047208 */ /* 0x000fe40004800000 */
[----:B------:R-:W-:-:S06]  /*0e50*/  FSEL R5, R5, RZ, !P1 ;  /* 0x000000ff05057208 */ /* 0x000fcc0004800000 */
[C---:B------:R-:W-:Y:S02]  /*0e60*/  @P1 VIADD R2, R6.reuse, 0x4 ;  /* 0x0000000406021836 */ /* 0x040fe40000000000 */
[----:B------:R-:W-:-:S07]  /*0e70*/  VIADD R6, R6, 0x8 ;  /* 0x0000000806067836 */ /* 0x000fce0000000000 */
.L_x_18:
[----:B------:R-:W-:-:S13]  /*0e80*/  ISETP.NE.OR P0, PT, R6, R3, P0 ;  /* 0x000000030600720c */ /* 0x000fda0000705670 */
[----:B------:R-:W-:Y:S05]  /*0e90*/  @!P0 BRA `(.L_x_14) ;  /* 0x00000000001c8947 */ /* 0x000fea0003800000 */
.L_x_15:
[----:B------:R-:W-:-:S06]  /*0ea0*/  DSETP.GT.AND P1, PT, R4, RZ, PT ;  /* 0x000000ff0400722a */ /* 0x000fcc0003f24000 */
[C---:B------:R-:W-:Y:S01]  /*0eb0*/  SEL R2, R6.reuse, R2, P1 ;  /* 0x0000000206027207 */ /* 0x040fe20000800000 */
[----:B------:R-:W-:Y:S01]  /*0ec0*/  VIADD R6, R6, 0x4 ;  /* 0x0000000406067836 */ /* 0x000fe20000000000 */
[----:B------:R-:W-:Y:S02]  /*0ed0*/  FSEL R4, R4, RZ, !P1 ;  /* 0x000000ff04047208 */ /* 0x000fe40004800000 */
[----:B------:R-:W-:Y:S02]  /*0ee0*/  FSEL R5, R5, RZ, !P1 ;  /* 0x000000ff05057208 */ /* 0x000fe40004800000 */
[----:B------:R-:W-:-:S13]  /*0ef0*/  ISETP.NE.AND P0, PT, R6, R3, PT ;  /* 0x000000030600720c */ /* 0x000fda0003f05270 */
[----:B------:R-:W-:Y:S05]  /*0f00*/  @P0 BRA `(.L_x_15) ;  /* 0xfffffffc00e40947 */ /* 0x000fea000383ffff */
.L_x_14:
[----:B------:R-:W-:-:S09]  /*0f10*/  UISETP.NE.AND UP0, UPT, UR5, URZ, UPT ;  /* 0x000000ff0500728c */ /* 0x000fd2000bf05270 */
[----:B------:R-:W-:Y:S05]  /*0f20*/  BRA.U !UP0, `(.L_x_5) ;  /* 0x0000000108247547 */ /* 0x000fea000b800000 */
[----:B------:R-:W-:-:S05]  /*0f30*/  UMOV UR4, URZ ;  /* 0x000000ff00047c82 */ /* 0x000fca0008000000 */
.L_x_19:
[----:B------:R-:W-:Y:S01]  /*0f40*/  UIADD3 UR4, UPT, UPT, UR4, 0x1, URZ ;  /* 0x0000000104047890 */ /* 0x000fe2000fffe0ff */
[----:B------:R-:W-:-:S03]  /*0f50*/  DSETP.GT.AND P0, PT, R4, RZ, PT ;  /* 0x000000ff0400722a */ /* 0x000fc60003f04000 */
[----:B------:R-:W-:-:S03]  /*0f60*/  UISETP.NE.AND UP0, UPT, UR4, UR5, UPT ;  /* 0x000000050400728c */ /* 0x000fc6000bf05270 */
[----:B------:R-:W-:Y:S02]  /*0f70*/  SEL R2, R3, R2, P0 ;  /* 0x0000000203027207 */ /* 0x000fe40000000000 */
[----:B------:R-:W-:Y:S02]  /*0f80*/  FSEL R4, R4, RZ, !P0 ;  /* 0x000000ff04047208 */ /* 0x000fe40004000000 */
[----:B------:R-:W-:Y:S02]  /*0f90*/  FSEL R5, R5, RZ, !P0 ;  /* 0x000000ff05057208 */ /* 0x000fe40004000000 */
[----:B------:R-:W-:Y:S01]  /*0fa0*/  IADD3 R3, PT, PT, R3, 0x1, RZ ;  /* 0x0000000103037810 */ /* 0x000fe20007ffe0ff */
[----:B------:R-:W-:Y:S06]  /*0fb0*/  BRA.U UP0, `(.L_x_19) ;  /* 0xfffffffd00e07547 */ /* 0x000fec000b83ffff */
.L_x_5:
[----:B------:R-:W0:Y:S02]  /*0fc0*/  LDC.64 R4, c[0x0][0x390] ;  /* 0x0000e400ff047b82 */ /* 0x000e240000000a00 */
[----:B0-----:R-:W-:-:S05]  /*0fd0*/  IMAD.WIDE R4, R0, 0x4, R4 ;  /* 0x0000000400047825 */ /* 0x001fca00078e0204 */
[----:B------:R-:W-:Y:S01]  /*0fe0*/  STG.E desc[UR6][R4.64], R2 ;  /* 0x0000000204007986 */ /* 0x000fe2000c101906 */
[----:B------:R-:W-:Y:S05]  /*0ff0*/  EXIT ;  /* 0x000000000000794d */ /* 0x000fea0003800000 */
        .weak           $__internal_0_$__cuda_sm20_dsqrt_rn_f64_mediumpath_v1
        .type           $__internal_0_$__cuda_sm20_dsqrt_rn_f64_mediumpath_v1,@function
        .size           $__internal_0_$__cuda_sm20_dsqrt_rn_f64_mediumpath_v1,(.L_x_25 - $__internal_0_$__cuda_sm20_dsqrt_rn_f64_mediumpath_v1)
$__internal_0_$__cuda_sm20_dsqrt_rn_f64_mediumpath_v1:
[----:B------:R-:W-:Y:S01]  /*1000*/  ISETP.GE.U32.AND P0, PT, R22, -0x3400000, PT ;  /* 0xfcc000001600780c */ /* 0x000fe20003f06070 */
[----:B------:R-:W-:Y:S01]  /*1010*/  BSSY.RECONVERGENT B1, `(.L_x_20) ;  /* 0x0000026000017945 */ /* 0x000fe20003800200 */
[----:B------:R-:W-:Y:S02]  /*1020*/  IMAD.MOV.U32 R17, RZ, RZ, R11 ;  /* 0x000000ffff117224 */ /* 0x000fe400078e000b */
[----:B------:R-:W-:Y:S02]  /*1030*/  IMAD.MOV.U32 R10, RZ, RZ, R20 ;  /* 0x000000ffff0a7224 */ /* 0x000fe400078e0014 */
[----:B------:R-:W-:-:S07]  /*1040*/  IMAD.MOV.U32 R11, RZ, RZ, R19 ;  /* 0x000000ffff0b7224 */ /* 0x000fce00078e0013 */
[----:B------:R-:W-:Y:S05]  /*1050*/  @!P0 BRA `(.L_x_21) ;  /* 0x0000000000208947 */ /* 0x000fea0003800000 */
[----:B------:R-:W-:-:S10]  /*1060*/  DFMA.RM R12, R12, R16, R14 ;  /* 0x000000100c0c722b */ /* 0x000fd4000000400e */
[----:B------:R-:W-:-:S05]  /*1070*/  IADD3 R14, P0, PT, R12, 0x1, RZ ;  /* 0x000000010c0e7810 */ /* 0x000fca0007f1e0ff */
[----:B------:R-:W-:-:S06]  /*1080*/  IMAD.X R15, RZ, RZ, R13, P0 ;  /* 0x000000ffff0f7224 */ /* 0x000fcc00000e060d */
[----:B------:R-:W-:-:S08]  /*1090*/  DFMA.RP R10, -R12, R14, R10 ;  /* 0x0000000e0c0a722b */ /* 0x000fd0000000810a */
[----:B------:R-:W-:-:S06]  /*10a0*/  DSETP.GT.AND P0, PT, R10, RZ, PT ;  /* 0x000000ff0a00722a */ /* 0x000fcc0003f04000 */
[----:B------:R-:W-:Y:S02]  /*10b0*/  FSEL R12, R14, R12, P0 ;  /* 0x0000000c0e0c7208 */ /* 0x000fe40000000000 */
[----:B------:R-:W-:Y:S01]  /*10c0*/  FSEL R13, R15, R13, P0 ;  /* 0x0000000d0f0d7208 */ /* 0x000fe20000000000 */
[----:B------:R-:W-:Y:S06]  /*10d0*/  BRA `(.L_x_22) ;  /* 0x0000000000647947 */ /* 0x000fec0003800000 */
.L_x_21:
[----:B------:R-:W-:-:S14]  /*10e0*/  DSETP.NE.AND P0, PT, R10, RZ, PT ;  /* 0x000000ff0a00722a */ /* 0x000fdc0003f05000 */
[----:B------:R-:W-:Y:S05]  /*10f0*/  @!P0 BRA `(.L_x_23) ;  /* 0x0000000000588947 */ /* 0x000fea0003800000 */
[----:B------:R-:W-:-:S13]  /*1100*/  ISETP.GE.AND P0, PT, R11, RZ, PT ;  /* 0x000000ff0b00720c */ /* 0x000fda0003f06270 */
[----:B------:R-:W-:Y:S01]  /*1110*/  @!P0 IMAD.MOV.U32 R12, RZ, RZ, 0x0 ;  /* 0x00000000ff0c8424 */ /* 0x000fe200078e00ff */
[----:B------:R-:W-:Y:S01]  /*1120*/  @!P0 MOV R13, 0xfff80000 ;  /* 0xfff80000000d8802 */ /* 0x000fe20000000f00 */
[----:B------:R-:W-:Y:S06]  /*1130*/  @!P0 BRA `(.L_x_22) ;  /* 0x00000000004c8947 */ /* 0x000fec0003800000 */
[----:B------:R-:W-:-:S13]  /*1140*/  ISETP.GT.AND P0, PT, R11, 0x7fefffff, PT ;  /* 0x7fefffff0b00780c */ /* 0x000fda0003f04270 */
[----:B------:R-:W-:Y:S05]  /*1150*/  @P0 BRA `(.L_x_23) ;  /* 0x0000000000400947 */ /* 0x000fea0003800000 */
[----:B------:R-:W-:Y:S01]  /*1160*/  DMUL R10, R10, 8.11296384146066816958e+31 ;  /* 0x469000000a0a7828 */ /* 0x000fe20000000000 */
[----:B------:R-:W-:Y:S02]  /*1170*/  IMAD.MOV.U32 R12, RZ, RZ, RZ ;  /* 0x000000ffff0c7224 */ /* 0x000fe400078e00ff */
[----:B------:R-:W-:Y:S02]  /*1180*/  IMAD.MOV.U32 R14, RZ, RZ, 0x0 ;  /* 0x00000000ff0e7424 */ /* 0x000fe400078e00ff */
[----:B------:R-:W-:Y:S01]  /*1190*/  IMAD.MOV.U32 R15, RZ, RZ, 0x3fd80000 ;  /* 0x3fd80000ff0f7424 */ /* 0x000fe200078e00ff */
[----:B------:R-:W0:Y:S02]  /*11a0*/  MUFU.RSQ64H R13, R11 ;  /* 0x0000000b000d7308 */ /* 0x000e240000001c00 */
[----:B0-----:R-:W-:-:S08]  /*11b0*/  DMUL R16, R12, R12 ;  /* 0x0000000c0c107228 */ /* 0x001fd00000000000 */
[----:B------:R-:W-:-:S08]  /*11c0*/  DFMA R16, R10, -R16, 1 ;  /* 0x3ff000000a10742b */ /* 0x000fd00000000810 */
[----:B------:R-:W-:Y:S02]  /*11d0*/  DFMA R14, R16, R14, 0.5 ;  /* 0x3fe00000100e742b */ /* 0x000fe4000000000e */
[----:B------:R-:W-:-:S08]  /*11e0*/  DMUL R16, R12, R16 ;  /* 0x000000100c107228 */ /* 0x000fd00000000000 */
[----:B------:R-:W-:-:S08]  /*11f0*/  DFMA R14, R14, R16, R12 ;  /* 0x000000100e0e722b */ /* 0x000fd0000000000c */
[----:B------:R-:W-:Y:S02]  /*1200*/  DMUL R12, R10, R14 ;  /* 0x0000000e0a0c7228 */ /* 0x000fe40000000000 */
[----:B------:R-:W-:-:S06]  /*1210*/  VIADD R15, R15, 0xfff00000 ;  /* 0xfff000000f0f7836 */ /* 0x000fcc0000000000 */
[----:B------:R-:W-:-:S08]  /*1220*/  DFMA R16, R12, -R12, R10 ;  /* 0x8000000c0c10722b */ /* 0x000fd0000000000a */
[----:B------:R-:W-:-:S10]  /*1230*/  DFMA R12, R14, R16, R12 ;  /* 0x000000100e0c722b */ /* 0x000fd4000000000c */
[----:B------:R-:W-:Y:S01]  /*1240*/  IADD3 R13, PT, PT, R13, -0x3500000, RZ ;  /* 0xfcb000000d0d7810 */ /* 0x000fe20007ffe0ff */
[----:B------:R-:W-:Y:S06]  /*1250*/  BRA `(.L_x_22) ;  /* 0x0000000000047947 */ /* 0x000fec0003800000 */
.L_x_23:
[----:B------:R-:W-:-:S11]  /*1260*/  DADD R12, R10, R10 ;  /* 0x000000000a0c7229 */ /* 0x000fd6000000000a */
.L_x_22:
[----:B------:R-:W-:Y:S05]  /*1270*/  BSYNC.RECONVERGENT B1 ;  /* 0x0000000000017941 */ /* 0x000fea0003800200 */
.L_x_20:
[----:B------:R-:W-:Y:S02]  /*1280*/  IMAD.MOV.U32 R19, RZ, RZ, 0x0 ;  /* 0x00000000ff137424 */ /* 0x000fe400078e00ff */
[----:B------:R-:W-:Y:S02]  /*1290*/  IMAD.MOV.U32 R20, RZ, RZ, R12 ;  /* 0x000000ffff147224 */ /* 0x000fe400078e000c */
[----:B------:R-:W-:Y:S01]  /*12a0*/  IMAD.MOV.U32 R21, RZ, RZ, R13 ;  /* 0x000000ffff157224 */ /* 0x000fe200078e000d */
[----:B------:R-:W-:Y:S06]  /*12b0*/  RET.REL.NODEC R18 `(_Z14assignClustersPdS_Piiii) ;  /* 0xffffffec12507950 */ /* 0x000fec0003c3ffff */
.L_x_24:
        /* <DEDUP_REMOVED lines=12> */
.L_x_25:


//--------------------- .nv.shared.reserved.0     --------------------------
	.section	.nv.shared.reserved.0,"aw",@nobits
	.weak		__nv_reservedSMEM_offset_0_alias
	.size		__nv_reservedSMEM_offset_0_alias, 0, 64
	.other		__nv_reservedSMEM_offset_0_alias,@"STO_CUDA_RESERVED_SHARED STV_DEFAULT"
__nv_reservedSMEM_offset_0_alias:
	.zero		0
	.zero		64


//--------------------- .nv.constant0._Z19computeNewCentroidsPdS_PiS0_iii --------------------------
	.section	.nv.constant0._Z19computeNewCentroidsPdS_PiS0_iii,"a",@progbits
	.sectionflags	@""
	.align	4
.nv.constant0._Z19computeNewCentroidsPdS_PiS0_iii:
	.zero		940


//--------------------- .nv.constant0._Z14assignClustersPdS_Piiii --------------------------
	.section	.nv.constant0._Z14assignClustersPdS_Piiii,"a",@progbits
	.sectionflags	@""
	.align	4
.nv.constant0._Z14assignClustersPdS_Piiii:
	.zero		932


//--------------------- SYMBOLS --------------------------

	.type		.nv.reservedSmem.offset0,@object
	.size		.nv.reservedSmem.offset0,0x4
